//
// Generated by NVIDIA NVVM Compiler
//
// Compiler Build ID: CL-36424714
// Cuda compilation tools, release 13.0, V13.0.88
// Based on NVVM 20.0.0
//

.version 9.0
.target sm_100
.address_size 64

	// .globl	_Z16block_max_kernelPKfPfi
// _ZZ16block_max_kernelPKfPfiE7s_input has been demoted
// _ZZ16block_sum_kernelPKfS0_PfiE7s_input has been demoted
// _ZZ14softmax_kernelPKfPfiS0_S0_E7s_input has been demoted
// _ZZ20online_reduce_kernelPKfPfS1_iE3s_m has been demoted
// _ZZ20online_reduce_kernelPKfPfS1_iE3s_d has been demoted
// _ZZ20global_reduce_kernelPKfS0_PfS1_iE3s_m has been demoted
// _ZZ20global_reduce_kernelPKfS0_PfS1_iE3s_d has been demoted
.extern .shared .align 16 .b8 sdata[];

.visible .entry _Z16block_max_kernelPKfPfi(
	.param .u64 .ptr .align 1 _Z16block_max_kernelPKfPfi_param_0,
	.param .u64 .ptr .align 1 _Z16block_max_kernelPKfPfi_param_1,
	.param .u32 _Z16block_max_kernelPKfPfi_param_2
)
{
	.reg .pred 	%p<6>;
	.reg .b32 	%r<14>;
	.reg .b32 	%f<9>;
	.reg .b64 	%rd<9>;
	// demoted variable
	.shared .align 4 .b8 _ZZ16block_max_kernelPKfPfiE7s_input[1024];
	ld.param.u64 	%rd1, [_Z16block_max_kernelPKfPfi_param_0];
	ld.param.u64 	%rd2, [_Z16block_max_kernelPKfPfi_param_1];
	ld.param.u32 	%r8, [_Z16block_max_kernelPKfPfi_param_2];
	mov.u32 	%r1, %ctaid.x;
	mov.u32 	%r13, %ntid.x;
	mov.u32 	%r3, %tid.x;
	mad.lo.s32 	%r4, %r1, %r13, %r3;
	setp.ge.s32 	%p1, %r4, %r8;
	mov.f32 	%f8, 0fFF800000;
	@%p1 bra 	$L__BB0_2;
	cvta.to.global.u64 	%rd3, %rd1;
	mul.wide.s32 	%rd4, %r4, 4;
	add.s64 	%rd5, %rd3, %rd4;
	ld.global.f32 	%f8, [%rd5];
$L__BB0_2:
	shl.b32 	%r9, %r3, 2;
	mov.u32 	%r10, _ZZ16block_max_kernelPKfPfiE7s_input;
	add.s32 	%r5, %r10, %r9;
	st.shared.f32 	[%r5], %f8;
	bar.sync 	0;
	setp.lt.u32 	%p2, %r13, 2;
	@%p2 bra 	$L__BB0_6;
$L__BB0_3:
	shr.u32 	%r7, %r13, 1;
	setp.ge.u32 	%p3, %r3, %r7;
	@%p3 bra 	$L__BB0_5;
	shl.b32 	%r11, %r7, 2;
	add.s32 	%r12, %r5, %r11;
	ld.shared.f32 	%f4, [%r12];
	ld.shared.f32 	%f5, [%r5];
	max.f32 	%f6, %f4, %f5;
	st.shared.f32 	[%r5], %f6;
$L__BB0_5:
	bar.sync 	0;
	setp.gt.u32 	%p4, %r13, 3;
	mov.u32 	%r13, %r7;
	@%p4 bra 	$L__BB0_3;
$L__BB0_6:
	setp.ne.s32 	%p5, %r3, 0;
	@%p5 bra 	$L__BB0_8;
	ld.shared.f32 	%f7, [_ZZ16block_max_kernelPKfPfiE7s_input];
	cvta.to.global.u64 	%rd6, %rd2;
	mul.wide.u32 	%rd7, %r1, 4;
	add.s64 	%rd8, %rd6, %rd7;
	st.global.f32 	[%rd8], %f7;
$L__BB0_8:
	ret;

}
	// .globl	_Z18reduce_bmax_kernelPKfPfi
.visible .entry _Z18reduce_bmax_kernelPKfPfi(
	.param .u64 .ptr .align 1 _Z18reduce_bmax_kernelPKfPfi_param_0,
	.param .u64 .ptr .align 1 _Z18reduce_bmax_kernelPKfPfi_param_1,
	.param .u32 _Z18reduce_bmax_kernelPKfPfi_param_2
)
{
	.reg .pred 	%p<7>;
	.reg .b32 	%r<16>;
	.reg .b32 	%f<13>;
	.reg .b64 	%rd<7>;

	ld.param.u64 	%rd2, [_Z18reduce_bmax_kernelPKfPfi_param_0];
	ld.param.u64 	%rd3, [_Z18reduce_bmax_kernelPKfPfi_param_1];
	ld.param.u32 	%r9, [_Z18reduce_bmax_kernelPKfPfi_param_2];
	mov.u32 	%r1, %tid.x;
	setp.ge.s32 	%p1, %r1, %r9;
	mov.f32 	%f12, 0fFF800000;
	@%p1 bra 	$L__BB1_3;
	mov.u32 	%r2, %ntid.x;
	cvta.to.global.u64 	%rd1, %rd2;
	mov.f32 	%f12, 0fFF800000;
	mov.u32 	%r14, %r1;
$L__BB1_2:
	mul.wide.s32 	%rd4, %r14, 4;
	add.s64 	%rd5, %rd1, %rd4;
	ld.global.f32 	%f6, [%rd5];
	max.f32 	%f12, %f12, %f6;
	add.s32 	%r14, %r14, %r2;
	setp.lt.s32 	%p2, %r14, %r9;
	@%p2 bra 	$L__BB1_2;
$L__BB1_3:
	shl.b32 	%r10, %r1, 2;
	mov.u32 	%r11, sdata;
	add.s32 	%r5, %r11, %r10;
	st.shared.f32 	[%r5], %f12;
	bar.sync 	0;
	mov.u32 	%r15, %ntid.x;
	setp.lt.u32 	%p3, %r15, 2;
	@%p3 bra 	$L__BB1_7;
$L__BB1_4:
	shr.u32 	%r8, %r15, 1;
	setp.ge.u32 	%p4, %r1, %r8;
	@%p4 bra 	$L__BB1_6;
	ld.shared.f32 	%f7, [%r5];
	shl.b32 	%r12, %r8, 2;
	add.s32 	%r13, %r5, %r12;
	ld.shared.f32 	%f8, [%r13];
	max.f32 	%f9, %f7, %f8;
	st.shared.f32 	[%r5], %f9;
$L__BB1_6:
	bar.sync 	0;
	setp.gt.u32 	%p5, %r15, 3;
	mov.u32 	%r15, %r8;
	@%p5 bra 	$L__BB1_4;
$L__BB1_7:
	setp.ne.s32 	%p6, %r1, 0;
	@%p6 bra 	$L__BB1_9;
	ld.shared.f32 	%f10, [sdata];
	cvta.to.global.u64 	%rd6, %rd3;
	st.global.f32 	[%rd6], %f10;
$L__BB1_9:
	ret;

}
	// .globl	_Z16block_sum_kernelPKfS0_Pfi
.visible .entry _Z16block_sum_kernelPKfS0_Pfi(
	.param .u64 .ptr .align 1 _Z16block_sum_kernelPKfS0_Pfi_param_0,
	.param .u64 .ptr .align 1 _Z16block_sum_kernelPKfS0_Pfi_param_1,
	.param .u64 .ptr .align 1 _Z16block_sum_kernelPKfS0_Pfi_param_2,
	.param .u32 _Z16block_sum_kernelPKfS0_Pfi_param_3
)
{
	.reg .pred 	%p<6>;
	.reg .b32 	%r<16>;
	.reg .b32 	%f<23>;
	.reg .b64 	%rd<11>;
	// demoted variable
	.shared .align 4 .b8 _ZZ16block_sum_kernelPKfS0_PfiE7s_input[1024];
	ld.param.u64 	%rd1, [_Z16block_sum_kernelPKfS0_Pfi_param_0];
	ld.param.u64 	%rd2, [_Z16block_sum_kernelPKfS0_Pfi_param_1];
	ld.param.u64 	%rd3, [_Z16block_sum_kernelPKfS0_Pfi_param_2];
	ld.param.u32 	%r8, [_Z16block_sum_kernelPKfS0_Pfi_param_3];
	mov.u32 	%r1, %ctaid.x;
	mov.u32 	%r15, %ntid.x;
	mov.u32 	%r3, %tid.x;
	mad.lo.s32 	%r4, %r1, %r15, %r3;
	setp.ge.s32 	%p1, %r4, %r8;
	mov.f32 	%f22, 0f00000000;
	@%p1 bra 	$L__BB2_2;
	cvta.to.global.u64 	%rd4, %rd2;
	cvta.to.global.u64 	%rd5, %rd1;
	ld.global.f32 	%f4, [%rd4];
	mul.wide.s32 	%rd6, %r4, 4;
	add.s64 	%rd7, %rd5, %rd6;
	ld.global.f32 	%f5, [%rd7];
	sub.f32 	%f6, %f5, %f4;
	fma.rn.f32 	%f7, %f6, 0f3BBB989D, 0f3F000000;
	cvt.sat.f32.f32 	%f8, %f7;
	mov.f32 	%f9, 0f4B400001;
	mov.f32 	%f10, 0f437C0000;
	fma.rm.f32 	%f11, %f8, %f10, %f9;
	add.f32 	%f12, %f11, 0fCB40007F;
	neg.f32 	%f13, %f12;
	fma.rn.f32 	%f14, %f6, 0f3FB8AA3B, %f13;
	fma.rn.f32 	%f15, %f6, 0f32A57060, %f14;
	mov.b32 	%r9, %f11;
	shl.b32 	%r10, %r9, 23;
	mov.b32 	%f16, %r10;
	ex2.approx.ftz.f32 	%f17, %f15;
	mul.f32 	%f22, %f17, %f16;
$L__BB2_2:
	shl.b32 	%r11, %r3, 2;
	mov.u32 	%r12, _ZZ16block_sum_kernelPKfS0_PfiE7s_input;
	add.s32 	%r5, %r12, %r11;
	st.shared.f32 	[%r5], %f22;
	bar.sync 	0;
	setp.lt.u32 	%p2, %r15, 2;
	@%p2 bra 	$L__BB2_6;
$L__BB2_3:
	shr.u32 	%r7, %r15, 1;
	setp.ge.u32 	%p3, %r3, %r7;
	@%p3 bra 	$L__BB2_5;
	shl.b32 	%r13, %r7, 2;
	add.s32 	%r14, %r5, %r13;
	ld.shared.f32 	%f18, [%r14];
	ld.shared.f32 	%f19, [%r5];
	add.f32 	%f20, %f18, %f19;
	st.shared.f32 	[%r5], %f20;
$L__BB2_5:
	bar.sync 	0;
	setp.gt.u32 	%p4, %r15, 3;
	mov.u32 	%r15, %r7;
	@%p4 bra 	$L__BB2_3;
$L__BB2_6:
	setp.ne.s32 	%p5, %r3, 0;
	@%p5 bra 	$L__BB2_8;
	ld.shared.f32 	%f21, [_ZZ16block_sum_kernelPKfS0_PfiE7s_input];
	cvta.to.global.u64 	%rd8, %rd3;
	mul.wide.u32 	%rd9, %r1, 4;
	add.s64 	%rd10, %rd8, %rd9;
	st.global.f32 	[%rd10], %f21;
$L__BB2_8:
	ret;

}
	// .globl	_Z18reduce_bsum_kernelPKfPfi
.visible .entry _Z18reduce_bsum_kernelPKfPfi(
	.param .u64 .ptr .align 1 _Z18reduce_bsum_kernelPKfPfi_param_0,
	.param .u64 .ptr .align 1 _Z18reduce_bsum_kernelPKfPfi_param_1,
	.param .u32 _Z18reduce_bsum_kernelPKfPfi_param_2
)
{
	.reg .pred 	%p<7>;
	.reg .b32 	%r<16>;
	.reg .b32 	%f<13>;
	.reg .b64 	%rd<7>;

	ld.param.u64 	%rd2, [_Z18reduce_bsum_kernelPKfPfi_param_0];
	ld.param.u64 	%rd3, [_Z18reduce_bsum_kernelPKfPfi_param_1];
	ld.param.u32 	%r9, [_Z18reduce_bsum_kernelPKfPfi_param_2];
	mov.u32 	%r1, %tid.x;
	setp.ge.s32 	%p1, %r1, %r9;
	mov.f32 	%f12, 0f00000000;
	@%p1 bra 	$L__BB3_3;
	mov.u32 	%r2, %ntid.x;
	cvta.to.global.u64 	%rd1, %rd2;
	mov.f32 	%f12, 0f00000000;
	mov.u32 	%r14, %r1;
$L__BB3_2:
	mul.wide.s32 	%rd4, %r14, 4;
	add.s64 	%rd5, %rd1, %rd4;
	ld.global.f32 	%f6, [%rd5];
	add.f32 	%f12, %f12, %f6;
	add.s32 	%r14, %r14, %r2;
	setp.lt.s32 	%p2, %r14, %r9;
	@%p2 bra 	$L__BB3_2;
$L__BB3_3:
	shl.b32 	%r10, %r1, 2;
	mov.u32 	%r11, sdata;
	add.s32 	%r5, %r11, %r10;
	st.shared.f32 	[%r5], %f12;
	bar.sync 	0;
	mov.u32 	%r15, %ntid.x;
	setp.lt.u32 	%p3, %r15, 2;
	@%p3 bra 	$L__BB3_7;
$L__BB3_4:
	shr.u32 	%r8, %r15, 1;
	setp.ge.u32 	%p4, %r1, %r8;
	@%p4 bra 	$L__BB3_6;
	shl.b32 	%r12, %r8, 2;
	add.s32 	%r13, %r5, %r12;
	ld.shared.f32 	%f7, [%r13];
	ld.shared.f32 	%f8, [%r5];
	add.f32 	%f9, %f7, %f8;
	st.shared.f32 	[%r5], %f9;
$L__BB3_6:
	bar.sync 	0;
	setp.gt.u32 	%p5, %r15, 3;
	mov.u32 	%r15, %r8;
	@%p5 bra 	$L__BB3_4;
$L__BB3_7:
	setp.ne.s32 	%p6, %r1, 0;
	@%p6 bra 	$L__BB3_9;
	ld.shared.f32 	%f10, [sdata];
	cvta.to.global.u64 	%rd6, %rd3;
	st.global.f32 	[%rd6], %f10;
$L__BB3_9:
	ret;

}
	// .globl	_Z14softmax_kernelPKfPfiS0_S0_
.visible .entry _Z14softmax_kernelPKfPfiS0_S0_(
	.param .u64 .ptr .align 1 _Z14softmax_kernelPKfPfiS0_S0__param_0,
	.param .u64 .ptr .align 1 _Z14softmax_kernelPKfPfiS0_S0__param_1,
	.param .u32 _Z14softmax_kernelPKfPfiS0_S0__param_2,
	.param .u64 .ptr .align 1 _Z14softmax_kernelPKfPfiS0_S0__param_3,
	.param .u64 .ptr .align 1 _Z14softmax_kernelPKfPfiS0_S0__param_4
)
{
	.reg .pred 	%p<3>;
	.reg .b32 	%r<11>;
	.reg .b32 	%f<19>;
	.reg .b64 	%rd<13>;
	// demoted variable
	.shared .align 4 .b8 _ZZ14softmax_kernelPKfPfiS0_S0_E7s_input[1024];
	ld.param.u64 	%rd1, [_Z14softmax_kernelPKfPfiS0_S0__param_0];
	ld.param.u64 	%rd2, [_Z14softmax_kernelPKfPfiS0_S0__param_1];
	ld.param.u32 	%r3, [_Z14softmax_kernelPKfPfiS0_S0__param_2];
	ld.param.u64 	%rd3, [_Z14softmax_kernelPKfPfiS0_S0__param_3];
	ld.param.u64 	%rd4, [_Z14softmax_kernelPKfPfiS0_S0__param_4];
	cvta.to.global.u64 	%rd5, %rd4;
	mov.u32 	%r4, %ctaid.x;
	mov.u32 	%r5, %ntid.x;
	mov.u32 	%r6, %tid.x;
	mad.lo.s32 	%r1, %r4, %r5, %r6;
	ld.global.f32 	%f1, [%rd5];
	setp.ge.s32 	%p1, %r1, %r3;
	shl.b32 	%r7, %r6, 2;
	mov.u32 	%r8, _ZZ14softmax_kernelPKfPfiS0_S0_E7s_input;
	add.s32 	%r2, %r8, %r7;
	@%p1 bra 	$L__BB4_2;
	cvta.to.global.u64 	%rd6, %rd3;
	cvta.to.global.u64 	%rd7, %rd1;
	ld.global.f32 	%f2, [%rd6];
	mul.wide.s32 	%rd8, %r1, 4;
	add.s64 	%rd9, %rd7, %rd8;
	ld.global.f32 	%f3, [%rd9];
	sub.f32 	%f4, %f3, %f2;
	fma.rn.f32 	%f5, %f4, 0f3BBB989D, 0f3F000000;
	cvt.sat.f32.f32 	%f6, %f5;
	mov.f32 	%f7, 0f4B400001;
	mov.f32 	%f8, 0f437C0000;
	fma.rm.f32 	%f9, %f6, %f8, %f7;
	add.f32 	%f10, %f9, 0fCB40007F;
	neg.f32 	%f11, %f10;
	fma.rn.f32 	%f12, %f4, 0f3FB8AA3B, %f11;
	fma.rn.f32 	%f13, %f4, 0f32A57060, %f12;
	mov.b32 	%r9, %f9;
	shl.b32 	%r10, %r9, 23;
	mov.b32 	%f14, %r10;
	ex2.approx.ftz.f32 	%f15, %f13;
	mul.f32 	%f16, %f15, %f14;
	st.shared.f32 	[%r2], %f16;
$L__BB4_2:
	setp.ge.s32 	%p2, %r1, %r3;
	bar.sync 	0;
	@%p2 bra 	$L__BB4_4;
	ld.shared.f32 	%f17, [%r2];
	div.rn.f32 	%f18, %f17, %f1;
	cvta.to.global.u64 	%rd10, %rd2;
	mul.wide.s32 	%rd11, %r1, 4;
	add.s64 	%rd12, %rd10, %rd11;
	st.global.f32 	[%rd12], %f18;
$L__BB4_4:
	ret;

}
	// .globl	_Z20online_reduce_kernelPKfPfS1_i
.visible .entry _Z20online_reduce_kernelPKfPfS1_i(
	.param .u64 .ptr .align 1 _Z20online_reduce_kernelPKfPfS1_i_param_0,
	.param .u64 .ptr .align 1 _Z20online_reduce_kernelPKfPfS1_i_param_1,
	.param .u64 .ptr .align 1 _Z20online_reduce_kernelPKfPfS1_i_param_2,
	.param .u32 _Z20online_reduce_kernelPKfPfS1_i_param_3
)
{
	.reg .pred 	%p<27>;
	.reg .b32 	%r<107>;
	.reg .b32 	%f<322>;
	.reg .b64 	%rd<12>;
	// demoted variable
	.shared .align 4 .b8 _ZZ20online_reduce_kernelPKfPfS1_iE3s_m[128];
	// demoted variable
	.shared .align 4 .b8 _ZZ20online_reduce_kernelPKfPfS1_iE3s_d[128];
	ld.param.u64 	%rd2, [_Z20online_reduce_kernelPKfPfS1_i_param_0];
	ld.param.u64 	%rd3, [_Z20online_reduce_kernelPKfPfS1_i_param_1];
	ld.param.u64 	%rd4, [_Z20online_reduce_kernelPKfPfS1_i_param_2];
	ld.param.u32 	%r8, [_Z20online_reduce_kernelPKfPfS1_i_param_3];
	mov.u32 	%r1, %tid.x;
	mov.u32 	%r2, %ctaid.x;
	mov.u32 	%r3, %ntid.x;
	mad.lo.s32 	%r106, %r2, %r3, %r1;
	setp.ge.s32 	%p1, %r106, %r8;
	mov.f32 	%f319, 0fFF7FFFFF;
	mov.f32 	%f318, 0f00000000;
	@%p1 bra 	$L__BB5_3;
	mov.u32 	%r9, %nctaid.x;
	mul.lo.s32 	%r5, %r3, %r9;
	cvta.to.global.u64 	%rd1, %rd2;
	mov.f32 	%f318, 0f00000000;
	mov.f32 	%f316, 0fFF7FFFFF;
$L__BB5_2:
	mul.wide.s32 	%rd5, %r106, 4;
	add.s64 	%rd6, %rd1, %rd5;
	ld.global.f32 	%f19, [%rd6];
	max.f32 	%f319, %f316, %f19;
	sub.f32 	%f20, %f316, %f319;
	fma.rn.f32 	%f21, %f20, 0f3BBB989D, 0f3F000000;
	cvt.sat.f32.f32 	%f22, %f21;
	mov.f32 	%f23, 0f4B400001;
	mov.f32 	%f24, 0f437C0000;
	fma.rm.f32 	%f25, %f22, %f24, %f23;
	add.f32 	%f26, %f25, 0fCB40007F;
	neg.f32 	%f27, %f26;
	fma.rn.f32 	%f28, %f20, 0f3FB8AA3B, %f27;
	fma.rn.f32 	%f29, %f20, 0f32A57060, %f28;
	mov.b32 	%r10, %f25;
	shl.b32 	%r11, %r10, 23;
	mov.b32 	%f30, %r11;
	ex2.approx.ftz.f32 	%f31, %f29;
	mul.f32 	%f32, %f31, %f30;
	mul.f32 	%f33, %f318, %f32;
	sub.f32 	%f34, %f19, %f319;
	fma.rn.f32 	%f35, %f34, 0f3BBB989D, 0f3F000000;
	cvt.sat.f32.f32 	%f36, %f35;
	fma.rm.f32 	%f37, %f36, %f24, %f23;
	add.f32 	%f38, %f37, 0fCB40007F;
	neg.f32 	%f39, %f38;
	fma.rn.f32 	%f40, %f34, 0f3FB8AA3B, %f39;
	fma.rn.f32 	%f41, %f34, 0f32A57060, %f40;
	mov.b32 	%r12, %f37;
	shl.b32 	%r13, %r12, 23;
	mov.b32 	%f42, %r13;
	ex2.approx.ftz.f32 	%f43, %f41;
	fma.rn.f32 	%f318, %f43, %f42, %f33;
	add.s32 	%r106, %r106, %r5;
	setp.lt.s32 	%p2, %r106, %r8;
	mov.f32 	%f316, %f319;
	@%p2 bra 	$L__BB5_2;
$L__BB5_3:
	mov.b32 	%r14, %f319;
	shfl.sync.down.b32	%r15|%p3, %r14, 16, 31, -1;
	mov.b32 	%f44, %r15;
	mov.b32 	%r16, %f318;
	shfl.sync.down.b32	%r17|%p4, %r16, 16, 31, -1;
	mov.b32 	%f45, %r17;
	max.f32 	%f46, %f319, %f44;
	sub.f32 	%f47, %f319, %f46;
	fma.rn.f32 	%f48, %f47, 0f3BBB989D, 0f3F000000;
	cvt.sat.f32.f32 	%f49, %f48;
	mov.f32 	%f50, 0f4B400001;
	mov.f32 	%f51, 0f437C0000;
	fma.rm.f32 	%f52, %f49, %f51, %f50;
	add.f32 	%f53, %f52, 0fCB40007F;
	neg.f32 	%f54, %f53;
	fma.rn.f32 	%f55, %f47, 0f3FB8AA3B, %f54;
	fma.rn.f32 	%f56, %f47, 0f32A57060, %f55;
	mov.b32 	%r18, %f52;
	shl.b32 	%r19, %r18, 23;
	mov.b32 	%f57, %r19;
	ex2.approx.ftz.f32 	%f58, %f56;
	mul.f32 	%f59, %f58, %f57;
	sub.f32 	%f60, %f44, %f46;
	fma.rn.f32 	%f61, %f60, 0f3BBB989D, 0f3F000000;
	cvt.sat.f32.f32 	%f62, %f61;
	fma.rm.f32 	%f63, %f62, %f51, %f50;
	add.f32 	%f64, %f63, 0fCB40007F;
	neg.f32 	%f65, %f64;
	fma.rn.f32 	%f66, %f60, 0f3FB8AA3B, %f65;
	fma.rn.f32 	%f67, %f60, 0f32A57060, %f66;
	mov.b32 	%r20, %f63;
	shl.b32 	%r21, %r20, 23;
	mov.b32 	%f68, %r21;
	ex2.approx.ftz.f32 	%f69, %f67;
	mul.f32 	%f70, %f69, %f68;
	mul.f32 	%f71, %f70, %f45;
	fma.rn.f32 	%f72, %f318, %f59, %f71;
	mov.b32 	%r22, %f46;
	shfl.sync.down.b32	%r23|%p5, %r22, 8, 31, -1;
	mov.b32 	%f73, %r23;
	mov.b32 	%r24, %f72;
	shfl.sync.down.b32	%r25|%p6, %r24, 8, 31, -1;
	mov.b32 	%f74, %r25;
	max.f32 	%f75, %f46, %f73;
	sub.f32 	%f76, %f46, %f75;
	fma.rn.f32 	%f77, %f76, 0f3BBB989D, 0f3F000000;
	cvt.sat.f32.f32 	%f78, %f77;
	fma.rm.f32 	%f79, %f78, %f51, %f50;
	add.f32 	%f80, %f79, 0fCB40007F;
	neg.f32 	%f81, %f80;
	fma.rn.f32 	%f82, %f76, 0f3FB8AA3B, %f81;
	fma.rn.f32 	%f83, %f76, 0f32A57060, %f82;
	mov.b32 	%r26, %f79;
	shl.b32 	%r27, %r26, 23;
	mov.b32 	%f84, %r27;
	ex2.approx.ftz.f32 	%f85, %f83;
	mul.f32 	%f86, %f85, %f84;
	sub.f32 	%f87, %f73, %f75;
	fma.rn.f32 	%f88, %f87, 0f3BBB989D, 0f3F000000;
	cvt.sat.f32.f32 	%f89, %f88;
	fma.rm.f32 	%f90, %f89, %f51, %f50;
	add.f32 	%f91, %f90, 0fCB40007F;
	neg.f32 	%f92, %f91;
	fma.rn.f32 	%f93, %f87, 0f3FB8AA3B, %f92;
	fma.rn.f32 	%f94, %f87, 0f32A57060, %f93;
	mov.b32 	%r28, %f90;
	shl.b32 	%r29, %r28, 23;
	mov.b32 	%f95, %r29;
	ex2.approx.ftz.f32 	%f96, %f94;
	mul.f32 	%f97, %f96, %f95;
	mul.f32 	%f98, %f97, %f74;
	fma.rn.f32 	%f99, %f72, %f86, %f98;
	mov.b32 	%r30, %f75;
	shfl.sync.down.b32	%r31|%p7, %r30, 4, 31, -1;
	mov.b32 	%f100, %r31;
	mov.b32 	%r32, %f99;
	shfl.sync.down.b32	%r33|%p8, %r32, 4, 31, -1;
	mov.b32 	%f101, %r33;
	max.f32 	%f102, %f75, %f100;
	sub.f32 	%f103, %f75, %f102;
	fma.rn.f32 	%f104, %f103, 0f3BBB989D, 0f3F000000;
	cvt.sat.f32.f32 	%f105, %f104;
	fma.rm.f32 	%f106, %f105, %f51, %f50;
	add.f32 	%f107, %f106, 0fCB40007F;
	neg.f32 	%f108, %f107;
	fma.rn.f32 	%f109, %f103, 0f3FB8AA3B, %f108;
	fma.rn.f32 	%f110, %f103, 0f32A57060, %f109;
	mov.b32 	%r34, %f106;
	shl.b32 	%r35, %r34, 23;
	mov.b32 	%f111, %r35;
	ex2.approx.ftz.f32 	%f112, %f110;
	mul.f32 	%f113, %f112, %f111;
	sub.f32 	%f114, %f100, %f102;
	fma.rn.f32 	%f115, %f114, 0f3BBB989D, 0f3F000000;
	cvt.sat.f32.f32 	%f116, %f115;
	fma.rm.f32 	%f117, %f116, %f51, %f50;
	add.f32 	%f118, %f117, 0fCB40007F;
	neg.f32 	%f119, %f118;
	fma.rn.f32 	%f120, %f114, 0f3FB8AA3B, %f119;
	fma.rn.f32 	%f121, %f114, 0f32A57060, %f120;
	mov.b32 	%r36, %f117;
	shl.b32 	%r37, %r36, 23;
	mov.b32 	%f122, %r37;
	ex2.approx.ftz.f32 	%f123, %f121;
	mul.f32 	%f124, %f123, %f122;
	mul.f32 	%f125, %f124, %f101;
	fma.rn.f32 	%f126, %f99, %f113, %f125;
	mov.b32 	%r38, %f102;
	shfl.sync.down.b32	%r39|%p9, %r38, 2, 31, -1;
	mov.b32 	%f127, %r39;
	mov.b32 	%r40, %f126;
	shfl.sync.down.b32	%r41|%p10, %r40, 2, 31, -1;
	mov.b32 	%f128, %r41;
	max.f32 	%f129, %f102, %f127;
	sub.f32 	%f130, %f102, %f129;
	fma.rn.f32 	%f131, %f130, 0f3BBB989D, 0f3F000000;
	cvt.sat.f32.f32 	%f132, %f131;
	fma.rm.f32 	%f133, %f132, %f51, %f50;
	add.f32 	%f134, %f133, 0fCB40007F;
	neg.f32 	%f135, %f134;
	fma.rn.f32 	%f136, %f130, 0f3FB8AA3B, %f135;
	fma.rn.f32 	%f137, %f130, 0f32A57060, %f136;
	mov.b32 	%r42, %f133;
	shl.b32 	%r43, %r42, 23;
	mov.b32 	%f138, %r43;
	ex2.approx.ftz.f32 	%f139, %f137;
	mul.f32 	%f140, %f139, %f138;
	sub.f32 	%f141, %f127, %f129;
	fma.rn.f32 	%f142, %f141, 0f3BBB989D, 0f3F000000;
	cvt.sat.f32.f32 	%f143, %f142;
	fma.rm.f32 	%f144, %f143, %f51, %f50;
	add.f32 	%f145, %f144, 0fCB40007F;
	neg.f32 	%f146, %f145;
	fma.rn.f32 	%f147, %f141, 0f3FB8AA3B, %f146;
	fma.rn.f32 	%f148, %f141, 0f32A57060, %f147;
	mov.b32 	%r44, %f144;
	shl.b32 	%r45, %r44, 23;
	mov.b32 	%f149, %r45;
	ex2.approx.ftz.f32 	%f150, %f148;
	mul.f32 	%f151, %f150, %f149;
	mul.f32 	%f152, %f151, %f128;
	fma.rn.f32 	%f153, %f126, %f140, %f152;
	mov.b32 	%r46, %f129;
	shfl.sync.down.b32	%r47|%p11, %r46, 1, 31, -1;
	mov.b32 	%f154, %r47;
	mov.b32 	%r48, %f153;
	shfl.sync.down.b32	%r49|%p12, %r48, 1, 31, -1;
	mov.b32 	%f155, %r49;
	max.f32 	%f7, %f129, %f154;
	sub.f32 	%f156, %f129, %f7;
	fma.rn.f32 	%f157, %f156, 0f3BBB989D, 0f3F000000;
	cvt.sat.f32.f32 	%f158, %f157;
	fma.rm.f32 	%f159, %f158, %f51, %f50;
	add.f32 	%f160, %f159, 0fCB40007F;
	neg.f32 	%f161, %f160;
	fma.rn.f32 	%f162, %f156, 0f3FB8AA3B, %f161;
	fma.rn.f32 	%f163, %f156, 0f32A57060, %f162;
	mov.b32 	%r50, %f159;
	shl.b32 	%r51, %r50, 23;
	mov.b32 	%f164, %r51;
	ex2.approx.ftz.f32 	%f165, %f163;
	mul.f32 	%f166, %f165, %f164;
	sub.f32 	%f167, %f154, %f7;
	fma.rn.f32 	%f168, %f167, 0f3BBB989D, 0f3F000000;
	cvt.sat.f32.f32 	%f169, %f168;
	fma.rm.f32 	%f170, %f169, %f51, %f50;
	add.f32 	%f171, %f170, 0fCB40007F;
	neg.f32 	%f172, %f171;
	fma.rn.f32 	%f173, %f167, 0f3FB8AA3B, %f172;
	fma.rn.f32 	%f174, %f167, 0f32A57060, %f173;
	mov.b32 	%r52, %f170;
	shl.b32 	%r53, %r52, 23;
	mov.b32 	%f175, %r53;
	ex2.approx.ftz.f32 	%f176, %f174;
	mul.f32 	%f177, %f176, %f175;
	mul.f32 	%f178, %f177, %f155;
	fma.rn.f32 	%f8, %f153, %f166, %f178;
	and.b32  	%r54, %r1, 31;
	setp.ne.s32 	%p13, %r54, 0;
	@%p13 bra 	$L__BB5_5;
	shr.u32 	%r55, %r1, 3;
	mov.u32 	%r56, _ZZ20online_reduce_kernelPKfPfS1_iE3s_m;
	add.s32 	%r57, %r56, %r55;
	st.shared.f32 	[%r57], %f7;
	mov.u32 	%r58, _ZZ20online_reduce_kernelPKfPfS1_iE3s_d;
	add.s32 	%r59, %r58, %r55;
	st.shared.f32 	[%r59], %f8;
$L__BB5_5:
	bar.sync 	0;
	shr.u32 	%r60, %r3, 5;
	setp.ge.u32 	%p14, %r1, %r60;
	mov.f32 	%f321, 0fFF7FFFFF;
	mov.f32 	%f320, 0f00000000;
	@%p14 bra 	$L__BB5_7;
	shl.b32 	%r61, %r1, 2;
	mov.u32 	%r62, _ZZ20online_reduce_kernelPKfPfS1_iE3s_m;
	add.s32 	%r63, %r62, %r61;
	ld.shared.f32 	%f321, [%r63];
	mov.u32 	%r64, _ZZ20online_reduce_kernelPKfPfS1_iE3s_d;
	add.s32 	%r65, %r64, %r61;
	ld.shared.f32 	%f320, [%r65];
$L__BB5_7:
	setp.gt.u32 	%p15, %r1, 31;
	@%p15 bra 	$L__BB5_10;
	mov.b32 	%r66, %f321;
	shfl.sync.down.b32	%r67|%p16, %r66, 16, 31, -1;
	mov.b32 	%f181, %r67;
	mov.b32 	%r68, %f320;
	shfl.sync.down.b32	%r69|%p17, %r68, 16, 31, -1;
	mov.b32 	%f182, %r69;
	max.f32 	%f183, %f321, %f181;
	sub.f32 	%f184, %f321, %f183;
	fma.rn.f32 	%f185, %f184, 0f3BBB989D, 0f3F000000;
	cvt.sat.f32.f32 	%f186, %f185;
	mov.f32 	%f187, 0f4B400001;
	mov.f32 	%f188, 0f437C0000;
	fma.rm.f32 	%f189, %f186, %f188, %f187;
	add.f32 	%f190, %f189, 0fCB40007F;
	neg.f32 	%f191, %f190;
	fma.rn.f32 	%f192, %f184, 0f3FB8AA3B, %f191;
	fma.rn.f32 	%f193, %f184, 0f32A57060, %f192;
	mov.b32 	%r70, %f189;
	shl.b32 	%r71, %r70, 23;
	mov.b32 	%f194, %r71;
	ex2.approx.ftz.f32 	%f195, %f193;
	mul.f32 	%f196, %f195, %f194;
	sub.f32 	%f197, %f181, %f183;
	fma.rn.f32 	%f198, %f197, 0f3BBB989D, 0f3F000000;
	cvt.sat.f32.f32 	%f199, %f198;
	fma.rm.f32 	%f200, %f199, %f188, %f187;
	add.f32 	%f201, %f200, 0fCB40007F;
	neg.f32 	%f202, %f201;
	fma.rn.f32 	%f203, %f197, 0f3FB8AA3B, %f202;
	fma.rn.f32 	%f204, %f197, 0f32A57060, %f203;
	mov.b32 	%r72, %f200;
	shl.b32 	%r73, %r72, 23;
	mov.b32 	%f205, %r73;
	ex2.approx.ftz.f32 	%f206, %f204;
	mul.f32 	%f207, %f206, %f205;
	mul.f32 	%f208, %f207, %f182;
	fma.rn.f32 	%f209, %f320, %f196, %f208;
	mov.b32 	%r74, %f183;
	shfl.sync.down.b32	%r75|%p18, %r74, 8, 31, -1;
	mov.b32 	%f210, %r75;
	mov.b32 	%r76, %f209;
	shfl.sync.down.b32	%r77|%p19, %r76, 8, 31, -1;
	mov.b32 	%f211, %r77;
	max.f32 	%f212, %f183, %f210;
	sub.f32 	%f213, %f183, %f212;
	fma.rn.f32 	%f214, %f213, 0f3BBB989D, 0f3F000000;
	cvt.sat.f32.f32 	%f215, %f214;
	fma.rm.f32 	%f216, %f215, %f188, %f187;
	add.f32 	%f217, %f216, 0fCB40007F;
	neg.f32 	%f218, %f217;
	fma.rn.f32 	%f219, %f213, 0f3FB8AA3B, %f218;
	fma.rn.f32 	%f220, %f213, 0f32A57060, %f219;
	mov.b32 	%r78, %f216;
	shl.b32 	%r79, %r78, 23;
	mov.b32 	%f221, %r79;
	ex2.approx.ftz.f32 	%f222, %f220;
	mul.f32 	%f223, %f222, %f221;
	sub.f32 	%f224, %f210, %f212;
	fma.rn.f32 	%f225, %f224, 0f3BBB989D, 0f3F000000;
	cvt.sat.f32.f32 	%f226, %f225;
	fma.rm.f32 	%f227, %f226, %f188, %f187;
	add.f32 	%f228, %f227, 0fCB40007F;
	neg.f32 	%f229, %f228;
	fma.rn.f32 	%f230, %f224, 0f3FB8AA3B, %f229;
	fma.rn.f32 	%f231, %f224, 0f32A57060, %f230;
	mov.b32 	%r80, %f227;
	shl.b32 	%r81, %r80, 23;
	mov.b32 	%f232, %r81;
	ex2.approx.ftz.f32 	%f233, %f231;
	mul.f32 	%f234, %f233, %f232;
	mul.f32 	%f235, %f234, %f211;
	fma.rn.f32 	%f236, %f209, %f223, %f235;
	mov.b32 	%r82, %f212;
	shfl.sync.down.b32	%r83|%p20, %r82, 4, 31, -1;
	mov.b32 	%f237, %r83;
	mov.b32 	%r84, %f236;
	shfl.sync.down.b32	%r85|%p21, %r84, 4, 31, -1;
	mov.b32 	%f238, %r85;
	max.f32 	%f239, %f212, %f237;
	sub.f32 	%f240, %f212, %f239;
	fma.rn.f32 	%f241, %f240, 0f3BBB989D, 0f3F000000;
	cvt.sat.f32.f32 	%f242, %f241;
	fma.rm.f32 	%f243, %f242, %f188, %f187;
	add.f32 	%f244, %f243, 0fCB40007F;
	neg.f32 	%f245, %f244;
	fma.rn.f32 	%f246, %f240, 0f3FB8AA3B, %f245;
	fma.rn.f32 	%f247, %f240, 0f32A57060, %f246;
	mov.b32 	%r86, %f243;
	shl.b32 	%r87, %r86, 23;
	mov.b32 	%f248, %r87;
	ex2.approx.ftz.f32 	%f249, %f247;
	mul.f32 	%f250, %f249, %f248;
	sub.f32 	%f251, %f237, %f239;
	fma.rn.f32 	%f252, %f251, 0f3BBB989D, 0f3F000000;
	cvt.sat.f32.f32 	%f253, %f252;
	fma.rm.f32 	%f254, %f253, %f188, %f187;
	add.f32 	%f255, %f254, 0fCB40007F;
	neg.f32 	%f256, %f255;
	fma.rn.f32 	%f257, %f251, 0f3FB8AA3B, %f256;
	fma.rn.f32 	%f258, %f251, 0f32A57060, %f257;
	mov.b32 	%r88, %f254;
	shl.b32 	%r89, %r88, 23;
	mov.b32 	%f259, %r89;
	ex2.approx.ftz.f32 	%f260, %f258;
	mul.f32 	%f261, %f260, %f259;
	mul.f32 	%f262, %f261, %f238;
	fma.rn.f32 	%f263, %f236, %f250, %f262;
	mov.b32 	%r90, %f239;
	shfl.sync.down.b32	%r91|%p22, %r90, 2, 31, -1;
	mov.b32 	%f264, %r91;
	mov.b32 	%r92, %f263;
	shfl.sync.down.b32	%r93|%p23, %r92, 2, 31, -1;
	mov.b32 	%f265, %r93;
	max.f32 	%f266, %f239, %f264;
	sub.f32 	%f267, %f239, %f266;
	fma.rn.f32 	%f268, %f267, 0f3BBB989D, 0f3F000000;
	cvt.sat.f32.f32 	%f269, %f268;
	fma.rm.f32 	%f270, %f269, %f188, %f187;
	add.f32 	%f271, %f270, 0fCB40007F;
	neg.f32 	%f272, %f271;
	fma.rn.f32 	%f273, %f267, 0f3FB8AA3B, %f272;
	fma.rn.f32 	%f274, %f267, 0f32A57060, %f273;
	mov.b32 	%r94, %f270;
	shl.b32 	%r95, %r94, 23;
	mov.b32 	%f275, %r95;
	ex2.approx.ftz.f32 	%f276, %f274;
	mul.f32 	%f277, %f276, %f275;
	sub.f32 	%f278, %f264, %f266;
	fma.rn.f32 	%f279, %f278, 0f3BBB989D, 0f3F000000;
	cvt.sat.f32.f32 	%f280, %f279;
	fma.rm.f32 	%f281, %f280, %f188, %f187;
	add.f32 	%f282, %f281, 0fCB40007F;
	neg.f32 	%f283, %f282;
	fma.rn.f32 	%f284, %f278, 0f3FB8AA3B, %f283;
	fma.rn.f32 	%f285, %f278, 0f32A57060, %f284;
	mov.b32 	%r96, %f281;
	shl.b32 	%r97, %r96, 23;
	mov.b32 	%f286, %r97;
	ex2.approx.ftz.f32 	%f287, %f285;
	mul.f32 	%f288, %f287, %f286;
	mul.f32 	%f289, %f288, %f265;
	fma.rn.f32 	%f290, %f263, %f277, %f289;
	mov.b32 	%r98, %f266;
	shfl.sync.down.b32	%r99|%p24, %r98, 1, 31, -1;
	mov.b32 	%f291, %r99;
	mov.b32 	%r100, %f290;
	shfl.sync.down.b32	%r101|%p25, %r100, 1, 31, -1;
	mov.b32 	%f292, %r101;
	max.f32 	%f13, %f266, %f291;
	sub.f32 	%f293, %f266, %f13;
	fma.rn.f32 	%f294, %f293, 0f3BBB989D, 0f3F000000;
	cvt.sat.f32.f32 	%f295, %f294;
	fma.rm.f32 	%f296, %f295, %f188, %f187;
	add.f32 	%f297, %f296, 0fCB40007F;
	neg.f32 	%f298, %f297;
	fma.rn.f32 	%f299, %f293, 0f3FB8AA3B, %f298;
	fma.rn.f32 	%f300, %f293, 0f32A57060, %f299;
	mov.b32 	%r102, %f296;
	shl.b32 	%r103, %r102, 23;
	mov.b32 	%f301, %r103;
	ex2.approx.ftz.f32 	%f302, %f300;
	mul.f32 	%f303, %f302, %f301;
	sub.f32 	%f304, %f291, %f13;
	fma.rn.f32 	%f305, %f304, 0f3BBB989D, 0f3F000000;
	cvt.sat.f32.f32 	%f306, %f305;
	fma.rm.f32 	%f307, %f306, %f188, %f187;
	add.f32 	%f308, %f307, 0fCB40007F;
	neg.f32 	%f309, %f308;
	fma.rn.f32 	%f310, %f304, 0f3FB8AA3B, %f309;
	fma.rn.f32 	%f311, %f304, 0f32A57060, %f310;
	mov.b32 	%r104, %f307;
	shl.b32 	%r105, %r104, 23;
	mov.b32 	%f312, %r105;
	ex2.approx.ftz.f32 	%f313, %f311;
	mul.f32 	%f314, %f313, %f312;
	mul.f32 	%f315, %f314, %f292;
	fma.rn.f32 	%f14, %f290, %f303, %f315;
	setp.ne.s32 	%p26, %r1, 0;
	@%p26 bra 	$L__BB5_10;
	cvta.to.global.u64 	%rd7, %rd3;
	mul.wide.u32 	%rd8, %r2, 4;
	add.s64 	%rd9, %rd7, %rd8;
	st.global.f32 	[%rd9], %f13;
	cvta.to.global.u64 	%rd10, %rd4;
	add.s64 	%rd11, %rd10, %rd8;
	st.global.f32 	[%rd11], %f14;
$L__BB5_10:
	ret;

}
	// .globl	_Z20global_reduce_kernelPKfS0_PfS1_i
.visible .entry _Z20global_reduce_kernelPKfS0_PfS1_i(
	.param .u64 .ptr .align 1 _Z20global_reduce_kernelPKfS0_PfS1_i_param_0,
	.param .u64 .ptr .align 1 _Z20global_reduce_kernelPKfS0_PfS1_i_param_1,
	.param .u64 .ptr .align 1 _Z20global_reduce_kernelPKfS0_PfS1_i_param_2,
	.param .u64 .ptr .align 1 _Z20global_reduce_kernelPKfS0_PfS1_i_param_3,
	.param .u32 _Z20global_reduce_kernelPKfS0_PfS1_i_param_4
)
{
	.reg .pred 	%p<26>;
	.reg .b32 	%r<104>;
	.reg .b32 	%f<318>;
	.reg .b64 	%rd<12>;
	// demoted variable
	.shared .align 4 .b8 _ZZ20global_reduce_kernelPKfS0_PfS1_iE3s_m[128];
	// demoted variable
	.shared .align 4 .b8 _ZZ20global_reduce_kernelPKfS0_PfS1_iE3s_d[128];
	ld.param.u64 	%rd3, [_Z20global_reduce_kernelPKfS0_PfS1_i_param_0];
	ld.param.u64 	%rd4, [_Z20global_reduce_kernelPKfS0_PfS1_i_param_1];
	ld.param.u64 	%rd5, [_Z20global_reduce_kernelPKfS0_PfS1_i_param_2];
	ld.param.u64 	%rd6, [_Z20global_reduce_kernelPKfS0_PfS1_i_param_3];
	ld.param.u32 	%r5, [_Z20global_reduce_kernelPKfS0_PfS1_i_param_4];
	mov.u32 	%r1, %tid.x;
	setp.ge.s32 	%p1, %r1, %r5;
	mov.f32 	%f317, 0fFF7FFFFF;
	mov.f32 	%f316, 0f00000000;
	@%p1 bra 	$L__BB6_3;
	mov.u32 	%r2, %ntid.x;
	cvta.to.global.u64 	%rd1, %rd3;
	cvta.to.global.u64 	%rd2, %rd4;
	mov.f32 	%f316, 0f00000000;
	mov.f32 	%f314, 0fFF7FFFFF;
	mov.u32 	%r103, %r1;
$L__BB6_2:
	mul.wide.s32 	%rd7, %r103, 4;
	add.s64 	%rd8, %rd1, %rd7;
	ld.global.f32 	%f15, [%rd8];
	add.s64 	%rd9, %rd2, %rd7;
	ld.global.f32 	%f16, [%rd9];
	max.f32 	%f317, %f314, %f15;
	sub.f32 	%f17, %f314, %f317;
	fma.rn.f32 	%f18, %f17, 0f3BBB989D, 0f3F000000;
	cvt.sat.f32.f32 	%f19, %f18;
	mov.f32 	%f20, 0f4B400001;
	mov.f32 	%f21, 0f437C0000;
	fma.rm.f32 	%f22, %f19, %f21, %f20;
	add.f32 	%f23, %f22, 0fCB40007F;
	neg.f32 	%f24, %f23;
	fma.rn.f32 	%f25, %f17, 0f3FB8AA3B, %f24;
	fma.rn.f32 	%f26, %f17, 0f32A57060, %f25;
	mov.b32 	%r6, %f22;
	shl.b32 	%r7, %r6, 23;
	mov.b32 	%f27, %r7;
	ex2.approx.ftz.f32 	%f28, %f26;
	mul.f32 	%f29, %f28, %f27;
	sub.f32 	%f30, %f15, %f317;
	fma.rn.f32 	%f31, %f30, 0f3BBB989D, 0f3F000000;
	cvt.sat.f32.f32 	%f32, %f31;
	fma.rm.f32 	%f33, %f32, %f21, %f20;
	add.f32 	%f34, %f33, 0fCB40007F;
	neg.f32 	%f35, %f34;
	fma.rn.f32 	%f36, %f30, 0f3FB8AA3B, %f35;
	fma.rn.f32 	%f37, %f30, 0f32A57060, %f36;
	mov.b32 	%r8, %f33;
	shl.b32 	%r9, %r8, 23;
	mov.b32 	%f38, %r9;
	ex2.approx.ftz.f32 	%f39, %f37;
	mul.f32 	%f40, %f39, %f38;
	mul.f32 	%f41, %f16, %f40;
	fma.rn.f32 	%f316, %f316, %f29, %f41;
	add.s32 	%r103, %r103, %r2;
	setp.lt.s32 	%p2, %r103, %r5;
	mov.f32 	%f314, %f317;
	@%p2 bra 	$L__BB6_2;
$L__BB6_3:
	mov.b32 	%r10, %f317;
	shfl.sync.down.b32	%r11|%p3, %r10, 16, 31, -1;
	mov.b32 	%f42, %r11;
	mov.b32 	%r12, %f316;
	shfl.sync.down.b32	%r13|%p4, %r12, 16, 31, -1;
	mov.b32 	%f43, %r13;
	max.f32 	%f44, %f317, %f42;
	sub.f32 	%f45, %f317, %f44;
	fma.rn.f32 	%f46, %f45, 0f3BBB989D, 0f3F000000;
	cvt.sat.f32.f32 	%f47, %f46;
	mov.f32 	%f48, 0f4B400001;
	mov.f32 	%f49, 0f437C0000;
	fma.rm.f32 	%f50, %f47, %f49, %f48;
	add.f32 	%f51, %f50, 0fCB40007F;
	neg.f32 	%f52, %f51;
	fma.rn.f32 	%f53, %f45, 0f3FB8AA3B, %f52;
	fma.rn.f32 	%f54, %f45, 0f32A57060, %f53;
	mov.b32 	%r14, %f50;
	shl.b32 	%r15, %r14, 23;
	mov.b32 	%f55, %r15;
	ex2.approx.ftz.f32 	%f56, %f54;
	mul.f32 	%f57, %f56, %f55;
	sub.f32 	%f58, %f42, %f44;
	fma.rn.f32 	%f59, %f58, 0f3BBB989D, 0f3F000000;
	cvt.sat.f32.f32 	%f60, %f59;
	fma.rm.f32 	%f61, %f60, %f49, %f48;
	add.f32 	%f62, %f61, 0fCB40007F;
	neg.f32 	%f63, %f62;
	fma.rn.f32 	%f64, %f58, 0f3FB8AA3B, %f63;
	fma.rn.f32 	%f65, %f58, 0f32A57060, %f64;
	mov.b32 	%r16, %f61;
	shl.b32 	%r17, %r16, 23;
	mov.b32 	%f66, %r17;
	ex2.approx.ftz.f32 	%f67, %f65;
	mul.f32 	%f68, %f67, %f66;
	mul.f32 	%f69, %f68, %f43;
	fma.rn.f32 	%f70, %f316, %f57, %f69;
	mov.b32 	%r18, %f44;
	shfl.sync.down.b32	%r19|%p5, %r18, 8, 31, -1;
	mov.b32 	%f71, %r19;
	mov.b32 	%r20, %f70;
	shfl.sync.down.b32	%r21|%p6, %r20, 8, 31, -1;
	mov.b32 	%f72, %r21;
	max.f32 	%f73, %f44, %f71;
	sub.f32 	%f74, %f44, %f73;
	fma.rn.f32 	%f75, %f74, 0f3BBB989D, 0f3F000000;
	cvt.sat.f32.f32 	%f76, %f75;
	fma.rm.f32 	%f77, %f76, %f49, %f48;
	add.f32 	%f78, %f77, 0fCB40007F;
	neg.f32 	%f79, %f78;
	fma.rn.f32 	%f80, %f74, 0f3FB8AA3B, %f79;
	fma.rn.f32 	%f81, %f74, 0f32A57060, %f80;
	mov.b32 	%r22, %f77;
	shl.b32 	%r23, %r22, 23;
	mov.b32 	%f82, %r23;
	ex2.approx.ftz.f32 	%f83, %f81;
	mul.f32 	%f84, %f83, %f82;
	sub.f32 	%f85, %f71, %f73;
	fma.rn.f32 	%f86, %f85, 0f3BBB989D, 0f3F000000;
	cvt.sat.f32.f32 	%f87, %f86;
	fma.rm.f32 	%f88, %f87, %f49, %f48;
	add.f32 	%f89, %f88, 0fCB40007F;
	neg.f32 	%f90, %f89;
	fma.rn.f32 	%f91, %f85, 0f3FB8AA3B, %f90;
	fma.rn.f32 	%f92, %f85, 0f32A57060, %f91;
	mov.b32 	%r24, %f88;
	shl.b32 	%r25, %r24, 23;
	mov.b32 	%f93, %r25;
	ex2.approx.ftz.f32 	%f94, %f92;
	mul.f32 	%f95, %f94, %f93;
	mul.f32 	%f96, %f95, %f72;
	fma.rn.f32 	%f97, %f70, %f84, %f96;
	mov.b32 	%r26, %f73;
	shfl.sync.down.b32	%r27|%p7, %r26, 4, 31, -1;
	mov.b32 	%f98, %r27;
	mov.b32 	%r28, %f97;
	shfl.sync.down.b32	%r29|%p8, %r28, 4, 31, -1;
	mov.b32 	%f99, %r29;
	max.f32 	%f100, %f73, %f98;
	sub.f32 	%f101, %f73, %f100;
	fma.rn.f32 	%f102, %f101, 0f3BBB989D, 0f3F000000;
	cvt.sat.f32.f32 	%f103, %f102;
	fma.rm.f32 	%f104, %f103, %f49, %f48;
	add.f32 	%f105, %f104, 0fCB40007F;
	neg.f32 	%f106, %f105;
	fma.rn.f32 	%f107, %f101, 0f3FB8AA3B, %f106;
	fma.rn.f32 	%f108, %f101, 0f32A57060, %f107;
	mov.b32 	%r30, %f104;
	shl.b32 	%r31, %r30, 23;
	mov.b32 	%f109, %r31;
	ex2.approx.ftz.f32 	%f110, %f108;
	mul.f32 	%f111, %f110, %f109;
	sub.f32 	%f112, %f98, %f100;
	fma.rn.f32 	%f113, %f112, 0f3BBB989D, 0f3F000000;
	cvt.sat.f32.f32 	%f114, %f113;
	fma.rm.f32 	%f115, %f114, %f49, %f48;
	add.f32 	%f116, %f115, 0fCB40007F;
	neg.f32 	%f117, %f116;
	fma.rn.f32 	%f118, %f112, 0f3FB8AA3B, %f117;
	fma.rn.f32 	%f119, %f112, 0f32A57060, %f118;
	mov.b32 	%r32, %f115;
	shl.b32 	%r33, %r32, 23;
	mov.b32 	%f120, %r33;
	ex2.approx.ftz.f32 	%f121, %f119;
	mul.f32 	%f122, %f121, %f120;
	mul.f32 	%f123, %f122, %f99;
	fma.rn.f32 	%f124, %f97, %f111, %f123;
	mov.b32 	%r34, %f100;
	shfl.sync.down.b32	%r35|%p9, %r34, 2, 31, -1;
	mov.b32 	%f125, %r35;
	mov.b32 	%r36, %f124;
	shfl.sync.down.b32	%r37|%p10, %r36, 2, 31, -1;
	mov.b32 	%f126, %r37;
	max.f32 	%f127, %f100, %f125;
	sub.f32 	%f128, %f100, %f127;
	fma.rn.f32 	%f129, %f128, 0f3BBB989D, 0f3F000000;
	cvt.sat.f32.f32 	%f130, %f129;
	fma.rm.f32 	%f131, %f130, %f49, %f48;
	add.f32 	%f132, %f131, 0fCB40007F;
	neg.f32 	%f133, %f132;
	fma.rn.f32 	%f134, %f128, 0f3FB8AA3B, %f133;
	fma.rn.f32 	%f135, %f128, 0f32A57060, %f134;
	mov.b32 	%r38, %f131;
	shl.b32 	%r39, %r38, 23;
	mov.b32 	%f136, %r39;
	ex2.approx.ftz.f32 	%f137, %f135;
	mul.f32 	%f138, %f137, %f136;
	sub.f32 	%f139, %f125, %f127;
	fma.rn.f32 	%f140, %f139, 0f3BBB989D, 0f3F000000;
	cvt.sat.f32.f32 	%f141, %f140;
	fma.rm.f32 	%f142, %f141, %f49, %f48;
	add.f32 	%f143, %f142, 0fCB40007F;
	neg.f32 	%f144, %f143;
	fma.rn.f32 	%f145, %f139, 0f3FB8AA3B, %f144;
	fma.rn.f32 	%f146, %f139, 0f32A57060, %f145;
	mov.b32 	%r40, %f142;
	shl.b32 	%r41, %r40, 23;
	mov.b32 	%f147, %r41;
	ex2.approx.ftz.f32 	%f148, %f146;
	mul.f32 	%f149, %f148, %f147;
	mul.f32 	%f150, %f149, %f126;
	fma.rn.f32 	%f151, %f124, %f138, %f150;
	mov.b32 	%r42, %f127;
	shfl.sync.down.b32	%r43|%p11, %r42, 1, 31, -1;
	mov.b32 	%f152, %r43;
	mov.b32 	%r44, %f151;
	shfl.sync.down.b32	%r45|%p12, %r44, 1, 31, -1;
	mov.b32 	%f153, %r45;
	max.f32 	%f7, %f127, %f152;
	sub.f32 	%f154, %f127, %f7;
	fma.rn.f32 	%f155, %f154, 0f3BBB989D, 0f3F000000;
	cvt.sat.f32.f32 	%f156, %f155;
	fma.rm.f32 	%f157, %f156, %f49, %f48;
	add.f32 	%f158, %f157, 0fCB40007F;
	neg.f32 	%f159, %f158;
	fma.rn.f32 	%f160, %f154, 0f3FB8AA3B, %f159;
	fma.rn.f32 	%f161, %f154, 0f32A57060, %f160;
	mov.b32 	%r46, %f157;
	shl.b32 	%r47, %r46, 23;
	mov.b32 	%f162, %r47;
	ex2.approx.ftz.f32 	%f163, %f161;
	mul.f32 	%f164, %f163, %f162;
	sub.f32 	%f165, %f152, %f7;
	fma.rn.f32 	%f166, %f165, 0f3BBB989D, 0f3F000000;
	cvt.sat.f32.f32 	%f167, %f166;
	fma.rm.f32 	%f168, %f167, %f49, %f48;
	add.f32 	%f169, %f168, 0fCB40007F;
	neg.f32 	%f170, %f169;
	fma.rn.f32 	%f171, %f165, 0f3FB8AA3B, %f170;
	fma.rn.f32 	%f172, %f165, 0f32A57060, %f171;
	mov.b32 	%r48, %f168;
	shl.b32 	%r49, %r48, 23;
	mov.b32 	%f173, %r49;
	ex2.approx.ftz.f32 	%f174, %f172;
	mul.f32 	%f175, %f174, %f173;
	mul.f32 	%f176, %f175, %f153;
	fma.rn.f32 	%f8, %f151, %f164, %f176;
	and.b32  	%r50, %r1, 31;
	setp.ne.s32 	%p13, %r50, 0;
	@%p13 bra 	$L__BB6_5;
	shr.u32 	%r51, %r1, 3;
	mov.u32 	%r52, _ZZ20global_reduce_kernelPKfS0_PfS1_iE3s_m;
	add.s32 	%r53, %r52, %r51;
	st.shared.f32 	[%r53], %f7;
	mov.u32 	%r54, _ZZ20global_reduce_kernelPKfS0_PfS1_iE3s_d;
	add.s32 	%r55, %r54, %r51;
	st.shared.f32 	[%r55], %f8;
$L__BB6_5:
	bar.sync 	0;
	mov.u32 	%r56, %ntid.x;
	shr.u32 	%r57, %r56, 5;
	setp.ge.u32 	%p14, %r1, %r57;
	@%p14 bra 	$L__BB6_8;
	shl.b32 	%r58, %r1, 2;
	mov.u32 	%r59, _ZZ20global_reduce_kernelPKfS0_PfS1_iE3s_d;
	add.s32 	%r60, %r59, %r58;
	ld.shared.f32 	%f177, [%r60];
	mov.u32 	%r61, _ZZ20global_reduce_kernelPKfS0_PfS1_iE3s_m;
	add.s32 	%r62, %r61, %r58;
	ld.shared.f32 	%f178, [%r62];
	mov.b32 	%r63, %f178;
	shfl.sync.down.b32	%r64|%p15, %r63, 16, 31, -1;
	mov.b32 	%f179, %r64;
	mov.b32 	%r65, %f177;
	shfl.sync.down.b32	%r66|%p16, %r65, 16, 31, -1;
	mov.b32 	%f180, %r66;
	max.f32 	%f181, %f178, %f179;
	sub.f32 	%f182, %f178, %f181;
	fma.rn.f32 	%f183, %f182, 0f3BBB989D, 0f3F000000;
	cvt.sat.f32.f32 	%f184, %f183;
	mov.f32 	%f185, 0f4B400001;
	mov.f32 	%f186, 0f437C0000;
	fma.rm.f32 	%f187, %f184, %f186, %f185;
	add.f32 	%f188, %f187, 0fCB40007F;
	neg.f32 	%f189, %f188;
	fma.rn.f32 	%f190, %f182, 0f3FB8AA3B, %f189;
	fma.rn.f32 	%f191, %f182, 0f32A57060, %f190;
	mov.b32 	%r67, %f187;
	shl.b32 	%r68, %r67, 23;
	mov.b32 	%f192, %r68;
	ex2.approx.ftz.f32 	%f193, %f191;
	mul.f32 	%f194, %f193, %f192;
	sub.f32 	%f195, %f179, %f181;
	fma.rn.f32 	%f196, %f195, 0f3BBB989D, 0f3F000000;
	cvt.sat.f32.f32 	%f197, %f196;
	fma.rm.f32 	%f198, %f197, %f186, %f185;
	add.f32 	%f199, %f198, 0fCB40007F;
	neg.f32 	%f200, %f199;
	fma.rn.f32 	%f201, %f195, 0f3FB8AA3B, %f200;
	fma.rn.f32 	%f202, %f195, 0f32A57060, %f201;
	mov.b32 	%r69, %f198;
	shl.b32 	%r70, %r69, 23;
	mov.b32 	%f203, %r70;
	ex2.approx.ftz.f32 	%f204, %f202;
	mul.f32 	%f205, %f204, %f203;
	mul.f32 	%f206, %f205, %f180;
	fma.rn.f32 	%f207, %f177, %f194, %f206;
	mov.b32 	%r71, %f181;
	shfl.sync.down.b32	%r72|%p17, %r71, 8, 31, -1;
	mov.b32 	%f208, %r72;
	mov.b32 	%r73, %f207;
	shfl.sync.down.b32	%r74|%p18, %r73, 8, 31, -1;
	mov.b32 	%f209, %r74;
	max.f32 	%f210, %f181, %f208;
	sub.f32 	%f211, %f181, %f210;
	fma.rn.f32 	%f212, %f211, 0f3BBB989D, 0f3F000000;
	cvt.sat.f32.f32 	%f213, %f212;
	fma.rm.f32 	%f214, %f213, %f186, %f185;
	add.f32 	%f215, %f214, 0fCB40007F;
	neg.f32 	%f216, %f215;
	fma.rn.f32 	%f217, %f211, 0f3FB8AA3B, %f216;
	fma.rn.f32 	%f218, %f211, 0f32A57060, %f217;
	mov.b32 	%r75, %f214;
	shl.b32 	%r76, %r75, 23;
	mov.b32 	%f219, %r76;
	ex2.approx.ftz.f32 	%f220, %f218;
	mul.f32 	%f221, %f220, %f219;
	sub.f32 	%f222, %f208, %f210;
	fma.rn.f32 	%f223, %f222, 0f3BBB989D, 0f3F000000;
	cvt.sat.f32.f32 	%f224, %f223;
	fma.rm.f32 	%f225, %f224, %f186, %f185;
	add.f32 	%f226, %f225, 0fCB40007F;
	neg.f32 	%f227, %f226;
	fma.rn.f32 	%f228, %f222, 0f3FB8AA3B, %f227;
	fma.rn.f32 	%f229, %f222, 0f32A57060, %f228;
	mov.b32 	%r77, %f225;
	shl.b32 	%r78, %r77, 23;
	mov.b32 	%f230, %r78;
	ex2.approx.ftz.f32 	%f231, %f229;
	mul.f32 	%f232, %f231, %f230;
	mul.f32 	%f233, %f232, %f209;
	fma.rn.f32 	%f234, %f207, %f221, %f233;
	mov.b32 	%r79, %f210;
	shfl.sync.down.b32	%r80|%p19, %r79, 4, 31, -1;
	mov.b32 	%f235, %r80;
	mov.b32 	%r81, %f234;
	shfl.sync.down.b32	%r82|%p20, %r81, 4, 31, -1;
	mov.b32 	%f236, %r82;
	max.f32 	%f237, %f210, %f235;
	sub.f32 	%f238, %f210, %f237;
	fma.rn.f32 	%f239, %f238, 0f3BBB989D, 0f3F000000;
	cvt.sat.f32.f32 	%f240, %f239;
	fma.rm.f32 	%f241, %f240, %f186, %f185;
	add.f32 	%f242, %f241, 0fCB40007F;
	neg.f32 	%f243, %f242;
	fma.rn.f32 	%f244, %f238, 0f3FB8AA3B, %f243;
	fma.rn.f32 	%f245, %f238, 0f32A57060, %f244;
	mov.b32 	%r83, %f241;
	shl.b32 	%r84, %r83, 23;
	mov.b32 	%f246, %r84;
	ex2.approx.ftz.f32 	%f247, %f245;
	mul.f32 	%f248, %f247, %f246;
	sub.f32 	%f249, %f235, %f237;
	fma.rn.f32 	%f250, %f249, 0f3BBB989D, 0f3F000000;
	cvt.sat.f32.f32 	%f251, %f250;
	fma.rm.f32 	%f252, %f251, %f186, %f185;
	add.f32 	%f253, %f252, 0fCB40007F;
	neg.f32 	%f254, %f253;
	fma.rn.f32 	%f255, %f249, 0f3FB8AA3B, %f254;
	fma.rn.f32 	%f256, %f249, 0f32A57060, %f255;
	mov.b32 	%r85, %f252;
	shl.b32 	%r86, %r85, 23;
	mov.b32 	%f257, %r86;
	ex2.approx.ftz.f32 	%f258, %f256;
	mul.f32 	%f259, %f258, %f257;
	mul.f32 	%f260, %f259, %f236;
	fma.rn.f32 	%f261, %f234, %f248, %f260;
	mov.b32 	%r87, %f237;
	shfl.sync.down.b32	%r88|%p21, %r87, 2, 31, -1;
	mov.b32 	%f262, %r88;
	mov.b32 	%r89, %f261;
	shfl.sync.down.b32	%r90|%p22, %r89, 2, 31, -1;
	mov.b32 	%f263, %r90;
	max.f32 	%f264, %f237, %f262;
	sub.f32 	%f265, %f237, %f264;
	fma.rn.f32 	%f266, %f265, 0f3BBB989D, 0f3F000000;
	cvt.sat.f32.f32 	%f267, %f266;
	fma.rm.f32 	%f268, %f267, %f186, %f185;
	add.f32 	%f269, %f268, 0fCB40007F;
	neg.f32 	%f270, %f269;
	fma.rn.f32 	%f271, %f265, 0f3FB8AA3B, %f270;
	fma.rn.f32 	%f272, %f265, 0f32A57060, %f271;
	mov.b32 	%r91, %f268;
	shl.b32 	%r92, %r91, 23;
	mov.b32 	%f273, %r92;
	ex2.approx.ftz.f32 	%f274, %f272;
	mul.f32 	%f275, %f274, %f273;
	sub.f32 	%f276, %f262, %f264;
	fma.rn.f32 	%f277, %f276, 0f3BBB989D, 0f3F000000;
	cvt.sat.f32.f32 	%f278, %f277;
	fma.rm.f32 	%f279, %f278, %f186, %f185;
	add.f32 	%f280, %f279, 0fCB40007F;
	neg.f32 	%f281, %f280;
	fma.rn.f32 	%f282, %f276, 0f3FB8AA3B, %f281;
	fma.rn.f32 	%f283, %f276, 0f32A57060, %f282;
	mov.b32 	%r93, %f279;
	shl.b32 	%r94, %r93, 23;
	mov.b32 	%f284, %r94;
	ex2.approx.ftz.f32 	%f285, %f283;
	mul.f32 	%f286, %f285, %f284;
	mul.f32 	%f287, %f286, %f263;
	fma.rn.f32 	%f288, %f261, %f275, %f287;
	mov.b32 	%r95, %f264;
	shfl.sync.down.b32	%r96|%p23, %r95, 1, 31, -1;
	mov.b32 	%f289, %r96;
	mov.b32 	%r97, %f288;
	shfl.sync.down.b32	%r98|%p24, %r97, 1, 31, -1;
	mov.b32 	%f290, %r98;
	max.f32 	%f9, %f264, %f289;
	sub.f32 	%f291, %f264, %f9;
	fma.rn.f32 	%f292, %f291, 0f3BBB989D, 0f3F000000;
	cvt.sat.f32.f32 	%f293, %f292;
	fma.rm.f32 	%f294, %f293, %f186, %f185;
	add.f32 	%f295, %f294, 0fCB40007F;
	neg.f32 	%f296, %f295;
	fma.rn.f32 	%f297, %f291, 0f3FB8AA3B, %f296;
	fma.rn.f32 	%f298, %f291, 0f32A57060, %f297;
	mov.b32 	%r99, %f294;
	shl.b32 	%r100, %r99, 23;
	mov.b32 	%f299, %r100;
	ex2.approx.ftz.f32 	%f300, %f298;
	mul.f32 	%f301, %f300, %f299;
	sub.f32 	%f302, %f289, %f9;
	fma.rn.f32 	%f303, %f302, 0f3BBB989D, 0f3F000000;
	cvt.sat.f32.f32 	%f304, %f303;
	fma.rm.f32 	%f305, %f304, %f186, %f185;
	add.f32 	%f306, %f305, 0fCB40007F;
	neg.f32 	%f307, %f306;
	fma.rn.f32 	%f308, %f302, 0f3FB8AA3B, %f307;
	fma.rn.f32 	%f309, %f302, 0f32A57060, %f308;
	mov.b32 	%r101, %f305;
	shl.b32 	%r102, %r101, 23;
	mov.b32 	%f310, %r102;
	ex2.approx.ftz.f32 	%f311, %f309;
	mul.f32 	%f312, %f311, %f310;
	mul.f32 	%f313, %f312, %f290;
	fma.rn.f32 	%f10, %f288, %f301, %f313;
	setp.ne.s32 	%p25, %r1, 0;
	@%p25 bra 	$L__BB6_8;
	cvta.to.global.u64 	%rd10, %rd5;
	st.global.f32 	[%rd10], %f9;
	cvta.to.global.u64 	%rd11, %rd6;
	st.global.f32 	[%rd11], %f10;
$L__BB6_8:
	ret;

}
	// .globl	_Z20softmax_apply_kernelPKfPfiS0_S0_
.visible .entry _Z20softmax_apply_kernelPKfPfiS0_S0_(
	.param .u64 .ptr .align 1 _Z20softmax_apply_kernelPKfPfiS0_S0__param_0,
	.param .u64 .ptr .align 1 _Z20softmax_apply_kernelPKfPfiS0_S0__param_1,
	.param .u32 _Z20softmax_apply_kernelPKfPfiS0_S0__param_2,
	.param .u64 .ptr .align 1 _Z20softmax_apply_kernelPKfPfiS0_S0__param_3,
	.param .u64 .ptr .align 1 _Z20softmax_apply_kernelPKfPfiS0_S0__param_4
)
{
	.reg .pred 	%p<7>;
	.reg .b32 	%r<41>;
	.reg .b32 	%f<72>;
	.reg .b64 	%rd<22>;

	ld.param.u64 	%rd3, [_Z20softmax_apply_kernelPKfPfiS0_S0__param_0];
	ld.param.u64 	%rd4, [_Z20softmax_apply_kernelPKfPfiS0_S0__param_1];
	ld.param.u32 	%r12, [_Z20softmax_apply_kernelPKfPfiS0_S0__param_2];
	ld.param.u64 	%rd5, [_Z20softmax_apply_kernelPKfPfiS0_S0__param_3];
	ld.param.u64 	%rd6, [_Z20softmax_apply_kernelPKfPfiS0_S0__param_4];
	cvta.to.global.u64 	%rd1, %rd4;
	cvta.to.global.u64 	%rd2, %rd3;
	cvta.to.global.u64 	%rd7, %rd6;
	cvta.to.global.u64 	%rd8, %rd5;
	mov.u32 	%r13, %ctaid.x;
	mov.u32 	%r14, %ntid.x;
	mov.u32 	%r15, %tid.x;
	mad.lo.s32 	%r39, %r13, %r14, %r15;
	ld.global.f32 	%f1, [%rd8];
	ld.global.f32 	%f2, [%rd7];
	mov.u32 	%r16, %nctaid.x;
	mul.lo.s32 	%r2, %r14, %r16;
	setp.ge.s32 	%p1, %r39, %r12;
	@%p1 bra 	$L__BB7_7;
	add.s32 	%r17, %r39, %r2;
	max.s32 	%r18, %r12, %r17;
	setp.lt.s32 	%p2, %r17, %r12;
	selp.u32 	%r19, 1, 0, %p2;
	add.s32 	%r20, %r17, %r19;
	sub.s32 	%r21, %r18, %r20;
	div.u32 	%r22, %r21, %r2;
	add.s32 	%r3, %r22, %r19;
	and.b32  	%r23, %r3, 3;
	setp.eq.s32 	%p3, %r23, 3;
	@%p3 bra 	$L__BB7_4;
	add.s32 	%r24, %r3, 1;
	and.b32  	%r25, %r24, 3;
	neg.s32 	%r37, %r25;
$L__BB7_3:
	.pragma "nounroll";
	mul.wide.s32 	%rd9, %r39, 4;
	add.s64 	%rd10, %rd1, %rd9;
	add.s64 	%rd11, %rd2, %rd9;
	ld.global.f32 	%f3, [%rd11];
	sub.f32 	%f4, %f3, %f1;
	fma.rn.f32 	%f5, %f4, 0f3BBB989D, 0f3F000000;
	cvt.sat.f32.f32 	%f6, %f5;
	mov.f32 	%f7, 0f4B400001;
	mov.f32 	%f8, 0f437C0000;
	fma.rm.f32 	%f9, %f6, %f8, %f7;
	add.f32 	%f10, %f9, 0fCB40007F;
	neg.f32 	%f11, %f10;
	fma.rn.f32 	%f12, %f4, 0f3FB8AA3B, %f11;
	fma.rn.f32 	%f13, %f4, 0f32A57060, %f12;
	mov.b32 	%r26, %f9;
	shl.b32 	%r27, %r26, 23;
	mov.b32 	%f14, %r27;
	ex2.approx.ftz.f32 	%f15, %f13;
	mul.f32 	%f16, %f15, %f14;
	div.rn.f32 	%f17, %f16, %f2;
	st.global.f32 	[%rd10], %f17;
	add.s32 	%r39, %r39, %r2;
	add.s32 	%r37, %r37, 1;
	setp.ne.s32 	%p4, %r37, 0;
	@%p4 bra 	$L__BB7_3;
$L__BB7_4:
	setp.lt.u32 	%p5, %r3, 3;
	@%p5 bra 	$L__BB7_7;
	mul.wide.s32 	%rd15, %r2, 4;
	shl.b32 	%r36, %r2, 2;
$L__BB7_6:
	mul.wide.s32 	%rd12, %r39, 4;
	add.s64 	%rd13, %rd2, %rd12;
	ld.global.f32 	%f18, [%rd13];
	sub.f32 	%f19, %f18, %f1;
	fma.rn.f32 	%f20, %f19, 0f3BBB989D, 0f3F000000;
	cvt.sat.f32.f32 	%f21, %f20;
	mov.f32 	%f22, 0f4B400001;
	mov.f32 	%f23, 0f437C0000;
	fma.rm.f32 	%f24, %f21, %f23, %f22;
	add.f32 	%f25, %f24, 0fCB40007F;
	neg.f32 	%f26, %f25;
	fma.rn.f32 	%f27, %f19, 0f3FB8AA3B, %f26;
	fma.rn.f32 	%f28, %f19, 0f32A57060, %f27;
	mov.b32 	%r28, %f24;
	shl.b32 	%r29, %r28, 23;
	mov.b32 	%f29, %r29;
	ex2.approx.ftz.f32 	%f30, %f28;
	mul.f32 	%f31, %f30, %f29;
	div.rn.f32 	%f32, %f31, %f2;
	add.s64 	%rd14, %rd1, %rd12;
	st.global.f32 	[%rd14], %f32;
	add.s64 	%rd16, %rd13, %rd15;
	ld.global.f32 	%f33, [%rd16];
	sub.f32 	%f34, %f33, %f1;
	fma.rn.f32 	%f35, %f34, 0f3BBB989D, 0f3F000000;
	cvt.sat.f32.f32 	%f36, %f35;
	fma.rm.f32 	%f37, %f36, %f23, %f22;
	add.f32 	%f38, %f37, 0fCB40007F;
	neg.f32 	%f39, %f38;
	fma.rn.f32 	%f40, %f34, 0f3FB8AA3B, %f39;
	fma.rn.f32 	%f41, %f34, 0f32A57060, %f40;
	mov.b32 	%r30, %f37;
	shl.b32 	%r31, %r30, 23;
	mov.b32 	%f42, %r31;
	ex2.approx.ftz.f32 	%f43, %f41;
	mul.f32 	%f44, %f43, %f42;
	div.rn.f32 	%f45, %f44, %f2;
	add.s64 	%rd17, %rd14, %rd15;
	st.global.f32 	[%rd17], %f45;
	add.s64 	%rd18, %rd16, %rd15;
	ld.global.f32 	%f46, [%rd18];
	sub.f32 	%f47, %f46, %f1;
	fma.rn.f32 	%f48, %f47, 0f3BBB989D, 0f3F000000;
	cvt.sat.f32.f32 	%f49, %f48;
	fma.rm.f32 	%f50, %f49, %f23, %f22;
	add.f32 	%f51, %f50, 0fCB40007F;
	neg.f32 	%f52, %f51;
	fma.rn.f32 	%f53, %f47, 0f3FB8AA3B, %f52;
	fma.rn.f32 	%f54, %f47, 0f32A57060, %f53;
	mov.b32 	%r32, %f50;
	shl.b32 	%r33, %r32, 23;
	mov.b32 	%f55, %r33;
	ex2.approx.ftz.f32 	%f56, %f54;
	mul.f32 	%f57, %f56, %f55;
	div.rn.f32 	%f58, %f57, %f2;
	add.s64 	%rd19, %rd17, %rd15;
	st.global.f32 	[%rd19], %f58;
	add.s64 	%rd20, %rd18, %rd15;
	ld.global.f32 	%f59, [%rd20];
	sub.f32 	%f60, %f59, %f1;
	fma.rn.f32 	%f61, %f60, 0f3BBB989D, 0f3F000000;
	cvt.sat.f32.f32 	%f62, %f61;
	fma.rm.f32 	%f63, %f62, %f23, %f22;
	add.f32 	%f64, %f63, 0fCB40007F;
	neg.f32 	%f65, %f64;
	fma.rn.f32 	%f66, %f60, 0f3FB8AA3B, %f65;
	fma.rn.f32 	%f67, %f60, 0f32A57060, %f66;
	mov.b32 	%r34, %f63;
	shl.b32 	%r35, %r34, 23;
	mov.b32 	%f68, %r35;
	ex2.approx.ftz.f32 	%f69, %f67;
	mul.f32 	%f70, %f69, %f68;
	div.rn.f32 	%f71, %f70, %f2;
	add.s64 	%rd21, %rd19, %rd15;
	st.global.f32 	[%rd21], %f71;
	add.s32 	%r39, %r36, %r39;
	setp.lt.s32 	%p6, %r39, %r12;
	@%p6 bra 	$L__BB7_6;
$L__BB7_7:
	ret;

}


// ===== COMPILED SASS (sm_100) =====

	.target	sm_100

	.elftype	@"ET_EXEC"


//--------------------- .note.nv.tkinfo           --------------------------
	.section	.note.nv.tkinfo,"",@"SHT_NOTE"
	.sectionflags	@"SHF_NOTE_NV_TKINFO"
	.tkinfo
        /*0018*/ 	.word	0x00000002
        /*0030*/ 	.string	""
        /*0030*/ 	.string	"ptxas"
        /*0030*/ 	.string	"Cuda compilation tools, release 13.0, V13.0.88"
        /*0030*/ 	.string	"Build cuda_13.0.r13.0/compiler.36424714_0"
        /*0030*/ 	.string	"-arch sm_100 -m 64 "



//--------------------- .note.nv.cuinfo           --------------------------
	.section	.note.nv.cuinfo,"",@"SHT_NOTE"
	.sectionflags	@"SHF_NOTE_NV_CUINFO"
        /*0018*/ 	.short	0x0002
        /*001a*/ 	.short	0x0064
        /*001c*/ 	.short	0x0082
	.zero		2


//--------------------- .nv.info                  --------------------------
	.section	.nv.info,"",@"SHT_CUDA_INFO"
	.align	4


	//----- nvinfo : EIATTR_REGCOUNT
	.align		4
        /*0000*/ 	.byte	0x04, 0x2f
        /*0002*/ 	.short	(.L_1 - .L_0)
	.align		4
.L_0:
        /*0004*/ 	.word	index@(_Z16block_max_kernelPKfPfi)
        /*0008*/ 	.word	0x0000000b


	//----- nvinfo : EIATTR_FRAME_SIZE
	.align		4
.L_1:
        /*000c*/ 	.byte	0x04, 0x11
        /*000e*/ 	.short	(.L_3 - .L_2)
	.align		4
.L_2:
        /*0010*/ 	.word	index@(_Z16block_max_kernelPKfPfi)
        /*0014*/ 	.word	0x00000000


	//----- nvinfo : EIATTR_REGCOUNT
	.align		4
.L_3:
        /*0018*/ 	.byte	0x04, 0x2f
        /*001a*/ 	.short	(.L_5 - .L_4)
	.align		4
.L_4:
        /*001c*/ 	.word	index@(_Z18reduce_bmax_kernelPKfPfi)
        /*0020*/ 	.word	0x0000000b


	//----- nvinfo : EIATTR_FRAME_SIZE
	.align		4
.L_5:
        /*0024*/ 	.byte	0x04, 0x11
        /*0026*/ 	.short	(.L_7 - .L_6)
	.align		4
.L_6:
        /*0028*/ 	.word	index@(_Z18reduce_bmax_kernelPKfPfi)
        /*002c*/ 	.word	0x00000000


	//----- nvinfo : EIATTR_REGCOUNT
	.align		4
.L_7:
        /*0030*/ 	.byte	0x04, 0x2f
        /*0032*/ 	.short	(.L_9 - .L_8)
	.align		4
.L_8:
        /*0034*/ 	.word	index@(_Z16block_sum_kernelPKfS0_Pfi)
        /*0038*/ 	.word	0x0000000e


	//----- nvinfo : EIATTR_FRAME_SIZE
	.align		4
.L_9:
        /*003c*/ 	.byte	0x04, 0x11
        /*003e*/ 	.short	(.L_11 - .L_10)
	.align		4
.L_10:
        /*0040*/ 	.word	index@(_Z16block_sum_kernelPKfS0_Pfi)
        /*0044*/ 	.word	0x00000000


	//----- nvinfo : EIATTR_REGCOUNT
	.align		4
.L_11:
        /*0048*/ 	.byte	0x04, 0x2f
        /*004a*/ 	.short	(.L_13 - .L_12)
	.align		4
.L_12:
        /*004c*/ 	.word	index@(_Z18reduce_bsum_kernelPKfPfi)
        /*0050*/ 	.word	0x0000000b


	//----- nvinfo : EIATTR_FRAME_SIZE
	.align		4
.L_13:
        /*0054*/ 	.byte	0x04, 0x11
        /*0056*/ 	.short	(.L_15 - .L_14)
	.align		4
.L_14:
        /*0058*/ 	.word	index@(_Z18reduce_bsum_kernelPKfPfi)
        /*005c*/ 	.word	0x00000000


	//----- nvinfo : EIATTR_REGCOUNT
	.align		4
.L_15:
        /*0060*/ 	.byte	0x04, 0x2f
        /*0062*/ 	.short	(.L_17 - .L_16)
	.align		4
.L_16:
        /*0064*/ 	.word	index@(_Z14softmax_kernelPKfPfiS0_S0_)
        /*0068*/ 	.word	0x00000012


	//----- nvinfo : EIATTR_FRAME_SIZE
	.align		4
.L_17:
        /*006c*/ 	.byte	0x04, 0x11
        /*006e*/ 	.short	(.L_19 - .L_18)
	.align		4
.L_18:
        /*0070*/ 	.word	index@($__internal_1_$__cuda_sm3x_div_rn_noftz_f32_slowpath)
        /*0074*/ 	.word	0x00000000


	//----- nvinfo : EIATTR_FRAME_SIZE
	.align		4
.L_19:
        /*0078*/ 	.byte	0x04, 0x11
        /*007a*/ 	.short	(.L_21 - .L_20)
	.align		4
.L_20:
        /*007c*/ 	.word	index@(_Z14softmax_kernelPKfPfiS0_S0_)
        /*0080*/ 	.word	0x00000000


	//----- nvinfo : EIATTR_REGCOUNT
	.align		4
.L_21:
        /*0084*/ 	.byte	0x04, 0x2f
        /*0086*/ 	.short	(.L_23 - .L_22)
	.align		4
.L_22:
        /*0088*/ 	.word	index@(_Z20online_reduce_kernelPKfPfS1_i)
        /*008c*/ 	.word	0x00000016


	//----- nvinfo : EIATTR_FRAME_SIZE
	.align		4
.L_23:
        /*0090*/ 	.byte	0x04, 0x11
        /*0092*/ 	.short	(.L_25 - .L_24)
	.align		4
.L_24:
        /*0094*/ 	.word	index@(_Z20online_reduce_kernelPKfPfS1_i)
        /*0098*/ 	.word	0x00000000


	//----- nvinfo : EIATTR_REGCOUNT
	.align		4
.L_25:
        /*009c*/ 	.byte	0x04, 0x2f
        /*009e*/ 	.short	(.L_27 - .L_26)
	.align		4
.L_26:
        /*00a0*/ 	.word	index@(_Z20global_reduce_kernelPKfS0_PfS1_i)
        /*00a4*/ 	.word	0x00000016


	//----- nvinfo : EIATTR_FRAME_SIZE
	.align		4
.L_27:
        /*00a8*/ 	.byte	0x04, 0x11
        /*00aa*/ 	.short	(.L_29 - .L_28)
	.align		4
.L_28:
        /*00ac*/ 	.word	index@(_Z20global_reduce_kernelPKfS0_PfS1_i)
        /*00b0*/ 	.word	0x00000000


	//----- nvinfo : EIATTR_REGCOUNT
	.align		4
.L_29:
        /*00b4*/ 	.byte	0x04, 0x2f
        /*00b6*/ 	.short	(.L_31 - .L_30)
	.align		4
.L_30:
        /*00b8*/ 	.word	index@(_Z20softmax_apply_kernelPKfPfiS0_S0_)
        /*00bc*/ 	.word	0x0000001a


	//----- nvinfo : EIATTR_FRAME_SIZE
	.align		4
.L_31:
        /*00c0*/ 	.byte	0x04, 0x11
        /*00c2*/ 	.short	(.L_33 - .L_32)
	.align		4
.L_32:
        /*00c4*/ 	.word	index@($__internal_0_$__cuda_sm3x_div_rn_noftz_f32_slowpath)
        /*00c8*/ 	.word	0x00000000


	//----- nvinfo : EIATTR_FRAME_SIZE
	.align		4
.L_33:
        /*00cc*/ 	.byte	0x04, 0x11
        /*00ce*/ 	.short	(.L_35 - .L_34)
	.align		4
.L_34:
        /*00d0*/ 	.word	index@(_Z20softmax_apply_kernelPKfPfiS0_S0_)
        /*00d4*/ 	.word	0x00000000


	//----- nvinfo : EIATTR_MIN_STACK_SIZE
	.align		4
.L_35:
        /*00d8*/ 	.byte	0x04, 0x12
        /*00da*/ 	.short	(.L_37 - .L_36)
	.align		4
.L_36:
        /*00dc*/ 	.word	index@(_Z20softmax_apply_kernelPKfPfiS0_S0_)
        /*00e0*/ 	.word	0x00000000


	//----- nvinfo : EIATTR_MIN_STACK_SIZE
	.align		4
.L_37:
        /*00e4*/ 	.byte	0x04, 0x12
        /*00e6*/ 	.short	(.L_39 - .L_38)
	.align		4
.L_38:
        /*00e8*/ 	.word	index@(_Z20global_reduce_kernelPKfS0_PfS1_i)
        /*00ec*/ 	.word	0x00000000


	//----- nvinfo : EIATTR_MIN_STACK_SIZE
	.align		4
.L_39:
        /*00f0*/ 	.byte	0x04, 0x12
        /*00f2*/ 	.short	(.L_41 - .L_40)
	.align		4
.L_40:
        /*00f4*/ 	.word	index@(_Z20online_reduce_kernelPKfPfS1_i)
        /*00f8*/ 	.word	0x00000000


	//----- nvinfo : EIATTR_MIN_STACK_SIZE
	.align		4
.L_41:
        /*00fc*/ 	.byte	0x04, 0x12
        /*00fe*/ 	.short	(.L_43 - .L_42)
	.align		4
.L_42:
        /*0100*/ 	.word	index@(_Z14softmax_kernelPKfPfiS0_S0_)
        /*0104*/ 	.word	0x00000000


	//----- nvinfo : EIATTR_MIN_STACK_SIZE
	.align		4
.L_43:
        /*0108*/ 	.byte	0x04, 0x12
        /*010a*/ 	.short	(.L_45 - .L_44)
	.align		4
.L_44:
        /*010c*/ 	.word	index@(_Z18reduce_bsum_kernelPKfPfi)
        /*0110*/ 	.word	0x00000000


	//----- nvinfo : EIATTR_MIN_STACK_SIZE
	.align		4
.L_45:
        /*0114*/ 	.byte	0x04, 0x12
        /*0116*/ 	.short	(.L_47 - .L_46)
	.align		4
.L_46:
        /*0118*/ 	.word	index@(_Z16block_sum_kernelPKfS0_Pfi)
        /*011c*/ 	.word	0x00000000


	//----- nvinfo : EIATTR_MIN_STACK_SIZE
	.align		4
.L_47:
        /*0120*/ 	.byte	0x04, 0x12
        /*0122*/ 	.short	(.L_49 - .L_48)
	.align		4
.L_48:
        /*0124*/ 	.word	index@(_Z18reduce_bmax_kernelPKfPfi)
        /*0128*/ 	.word	0x00000000


	//----- nvinfo : EIATTR_MIN_STACK_SIZE
	.align		4
.L_49:
        /*012c*/ 	.byte	0x04, 0x12
        /*012e*/ 	.short	(.L_51 - .L_50)
	.align		4
.L_50:
        /*0130*/ 	.word	index@(_Z16block_max_kernelPKfPfi)
        /*0134*/ 	.word	0x00000000
.L_51:


//--------------------- .nv.compat                --------------------------
	.section	.nv.compat,"",@"SHT_CUDA_COMPAT_INFO"
	.align	4
        /*0000*/ 	.byte	0x02, 0x09, 0x00, 0x00, 0x02, 0x02, 0x01, 0x00, 0x02, 0x05, 0x05, 0x00, 0x03, 0x07, 0x01, 0x01
        /*0010*/ 	.byte	0x02, 0x03, 0x00, 0x00, 0x02, 0x06, 0x01, 0x00, 0x04, 0x0b, 0x08, 0x00, 0x01, 0x00, 0x00, 0x00
        /*0020*/ 	.byte	0x00, 0x00, 0x00, 0x00


//--------------------- .nv.info._Z20softmax_apply_kernelPKfPfiS0_S0_ --------------------------
	.section	.nv.info._Z20softmax_apply_kernelPKfPfiS0_S0_,"",@"SHT_CUDA_INFO"
	.sectionflags	@""
	.align	4


	//----- nvinfo : EIATTR_CUDA_API_VERSION
	.align		4
        /*0000*/ 	.byte	0x04, 0x37
        /*0002*/ 	.short	(.L_53 - .L_52)
.L_52:
        /*0004*/ 	.word	0x00000082


	//----- nvinfo : EIATTR_KPARAM_INFO
	.align		4
.L_53:
        /*0008*/ 	.byte	0x04, 0x17
        /*000a*/ 	.short	(.L_55 - .L_54)
.L_54:
        /*000c*/ 	.word	0x00000000
        /*0010*/ 	.short	0x0004
        /*0012*/ 	.short	0x0020
        /*0014*/ 	.byte	0x00, 0xf5, 0x21, 0x00


	//----- nvinfo : EIATTR_KPARAM_INFO
	.align		4
.L_55:
        /*0018*/ 	.byte	0x04, 0x17
        /*001a*/ 	.short	(.L_57 - .L_56)
.L_56:
        /*001c*/ 	.word	0x00000000
        /*0020*/ 	.short	0x0003
        /*0022*/ 	.short	0x0018
        /*0024*/ 	.byte	0x00, 0xf5, 0x21, 0x00


	//----- nvinfo : EIATTR_KPARAM_INFO
	.align		4
.L_57:
        /*0028*/ 	.byte	0x04, 0x17
        /*002a*/ 	.short	(.L_59 - .L_58)
.L_58:
        /*002c*/ 	.word	0x00000000
        /*0030*/ 	.short	0x0002
        /*0032*/ 	.short	0x0010
        /*0034*/ 	.byte	0x00, 0xf0, 0x11, 0x00


	//----- nvinfo : EIATTR_KPARAM_INFO
	.align		4
.L_59:
        /*0038*/ 	.byte	0x04, 0x17
        /*003a*/ 	.short	(.L_61 - .L_60)
.L_60:
        /*003c*/ 	.word	0x00000000
        /*0040*/ 	.short	0x0001
        /*0042*/ 	.short	0x0008
        /*0044*/ 	.byte	0x00, 0xf5, 0x21, 0x00


	//----- nvinfo : EIATTR_KPARAM_INFO
	.align		4
.L_61:
        /*0048*/ 	.byte	0x04, 0x17
        /*004a*/ 	.short	(.L_63 - .L_62)
.L_62:
        /*004c*/ 	.word	0x00000000
        /*0050*/ 	.short	0x0000
        /*0052*/ 	.short	0x0000
        /*0054*/ 	.byte	0x00, 0xf5, 0x21, 0x00


	//----- nvinfo : EIATTR_SPARSE_MMA_MASK
	.align		4
.L_63:
        /*0058*/ 	.byte	0x03, 0x50
        /*005a*/ 	.short	0x0000


	//----- nvinfo : EIATTR_MAXREG_COUNT
	.align		4
        /*005c*/ 	.byte	0x03, 0x1b
        /*005e*/ 	.short	0x00ff


	//----- nvinfo : EIATTR_MERCURY_ISA_VERSION
	.align		4
        /*0060*/ 	.byte	0x03, 0x5f
        /*0062*/ 	.short	0x0101


	//----- nvinfo : EIATTR_VRC_CTA_INIT_COUNT
	.align		4
        /*0064*/ 	.byte	0x02, 0x4a
	.zero		1
	.zero		1


	//----- nvinfo : EIATTR_EXIT_INSTR_OFFSETS
	.align		4
        /*0068*/ 	.byte	0x04, 0x1c
        /*006a*/ 	.short	(.L_65 - .L_64)


	//   ....[0]....
.L_64:
        /*006c*/ 	.word	0x00000090


	//   ....[1]....
        /*0070*/ 	.word	0x00000550


	//   ....[2]....
        /*0074*/ 	.word	0x00000cd0


	//----- nvinfo : EIATTR_CRS_STACK_SIZE
	.align		4
.L_65:
        /*0078*/ 	.byte	0x04, 0x1e
        /*007a*/ 	.short	(.L_67 - .L_66)
.L_66:
        /*007c*/ 	.word	0x00000000


	//----- nvinfo : EIATTR_CBANK_PARAM_SIZE
	.align		4
.L_67:
        /*0080*/ 	.byte	0x03, 0x19
        /*0082*/ 	.short	0x0028


	//----- nvinfo : EIATTR_PARAM_CBANK
	.align		4
        /*0084*/ 	.byte	0x04, 0x0a
        /*0086*/ 	.short	(.L_69 - .L_68)
	.align		4
.L_68:
        /*0088*/ 	.word	index@(.nv.constant0._Z20softmax_apply_kernelPKfPfiS0_S0_)
        /*008c*/ 	.short	0x0380
        /*008e*/ 	.short	0x0028


	//----- nvinfo : EIATTR_SW_WAR
	.align		4
.L_69:
        /*0090*/ 	.byte	0x04, 0x36
        /*0092*/ 	.short	(.L_71 - .L_70)
.L_70:
        /*0094*/ 	.word	0x00000008
.L_71:


//--------------------- .nv.info._Z20global_reduce_kernelPKfS0_PfS1_i --------------------------
	.section	.nv.info._Z20global_reduce_kernelPKfS0_PfS1_i,"",@"SHT_CUDA_INFO"
	.sectionflags	@""
	.align	4


	//----- nvinfo : EIATTR_CUDA_API_VERSION
	.align		4
        /*0000*/ 	.byte	0x04, 0x37
        /*0002*/ 	.short	(.L_73 - .L_72)
.L_72:
        /*0004*/ 	.word	0x00000082


	//----- nvinfo : EIATTR_KPARAM_INFO
	.align		4
.L_73:
        /*0008*/ 	.byte	0x04, 0x17
        /*000a*/ 	.short	(.L_75 - .L_74)
.L_74:
        /*000c*/ 	.word	0x00000000
        /*0010*/ 	.short	0x0004
        /*0012*/ 	.short	0x0020
        /*0014*/ 	.byte	0x00, 0xf0, 0x11, 0x00


	//----- nvinfo : EIATTR_KPARAM_INFO
	.align		4
.L_75:
        /*0018*/ 	.byte	0x04, 0x17
        /*001a*/ 	.short	(.L_77 - .L_76)
.L_76:
        /*001c*/ 	.word	0x00000000
        /*0020*/ 	.short	0x0003
        /*0022*/ 	.short	0x0018
        /*0024*/ 	.byte	0x00, 0xf5, 0x21, 0x00


	//----- nvinfo : EIATTR_KPARAM_INFO
	.align		4
.L_77:
        /*0028*/ 	.byte	0x04, 0x17
        /*002a*/ 	.short	(.L_79 - .L_78)
.L_78:
        /*002c*/ 	.word	0x00000000
        /*0030*/ 	.short	0x0002
        /*0032*/ 	.short	0x0010
        /*0034*/ 	.byte	0x00, 0xf5, 0x21, 0x00


	//----- nvinfo : EIATTR_KPARAM_INFO
	.align		4
.L_79:
        /*0038*/ 	.byte	0x04, 0x17
        /*003a*/ 	.short	(.L_81 - .L_80)
.L_80:
        /*003c*/ 	.word	0x00000000
        /*0040*/ 	.short	0x0001
        /*0042*/ 	.short	0x0008
        /*0044*/ 	.byte	0x00, 0xf5, 0x21, 0x00


	//----- nvinfo : EIATTR_KPARAM_INFO
	.align		4
.L_81:
        /*0048*/ 	.byte	0x04, 0x17
        /*004a*/ 	.short	(.L_83 - .L_82)
.L_82:
        /*004c*/ 	.word	0x00000000
        /*0050*/ 	.short	0x0000
        /*0052*/ 	.short	0x0000
        /*0054*/ 	.byte	0x00, 0xf5, 0x21, 0x00


	//----- nvinfo : EIATTR_SPARSE_MMA_MASK
	.align		4
.L_83:
        /*0058*/ 	.byte	0x03, 0x50
        /*005a*/ 	.short	0x0000


	//----- nvinfo : EIATTR_MAXREG_COUNT
	.align		4
        /*005c*/ 	.byte	0x03, 0x1b
        /*005e*/ 	.short	0x00ff


	//----- nvinfo : EIATTR_NUM_BARRIERS
	.align		4
        /*0060*/ 	.byte	0x02, 0x4c
        /*0062*/ 	.byte	0x01
	.zero		1


	//----- nvinfo : EIATTR_MERCURY_ISA_VERSION
	.align		4
        /*0064*/ 	.byte	0x03, 0x5f
        /*0066*/ 	.short	0x0101


	//----- nvinfo : EIATTR_COOP_GROUP_MASK_REGIDS
	.align		4
        /*0068*/ 	.byte	0x04, 0x29
        /*006a*/ 	.short	(.L_85 - .L_84)


	//   ....[0]....
.L_84:
        /*006c*/ 	.word	0xffffffff


	//   ....[1]....
        /*0070*/ 	.word	0xffffffff


	//   ....[2]....
        /*0074*/ 	.word	0xffffffff


	//   ....[3]....
        /*0078*/ 	.word	0xffffffff


	//   ....[4]....
        /*007c*/ 	.word	0xffffffff


	//   ....[5]....
        /*0080*/ 	.word	0xffffffff


	//   ....[6]....
        /*0084*/ 	.word	0xffffffff


	//   ....[7]....
        /*0088*/ 	.word	0xffffffff


	//   ....[8]....
        /*008c*/ 	.word	0xffffffff


	//   ....[9]....
        /*0090*/ 	.word	0xffffffff


	//   ....[10]....
        /*0094*/ 	.word	0xffffffff


	//   ....[11]....
        /*0098*/ 	.word	0xffffffff


	//   ....[12]....
        /*009c*/ 	.word	0xffffffff


	//   ....[13]....
        /*00a0*/ 	.word	0xffffffff


	//   ....[14]....
        /*00a4*/ 	.word	0xffffffff


	//   ....[15]....
        /*00a8*/ 	.word	0xffffffff


	//   ....[16]....
        /*00ac*/ 	.word	0xffffffff


	//   ....[17]....
        /*00b0*/ 	.word	0xffffffff


	//   ....[18]....
        /*00b4*/ 	.word	0xffffffff


	//   ....[19]....
        /*00b8*/ 	.word	0xffffffff


	//----- nvinfo : EIATTR_COOP_GROUP_INSTR_OFFSETS
	.align		4
.L_85:
        /*00bc*/ 	.byte	0x04, 0x28
        /*00be*/ 	.short	(.L_87 - .L_86)


	//   ....[0]....
.L_86:
        /*00c0*/ 	.word	0x00000310


	//   ....[1]....
        /*00c4*/ 	.word	0x00000390


	//   ....[2]....
        /*00c8*/ 	.word	0x00000430


	//   ....[3]....
        /*00cc*/ 	.word	0x000004c0


	//   ....[4]....
        /*00d0*/ 	.word	0x000005f0


	//   ....[5]....
        /*00d4*/ 	.word	0x00000620


	//   ....[6]....
        /*00d8*/ 	.word	0x00000730


	//   ....[7]....
        /*00dc*/ 	.word	0x00000780


	//   ....[8]....
        /*00e0*/ 	.word	0x000008d0


	//   ....[9]....
        /*00e4*/ 	.word	0x00000a10


	//   ....[10]....
        /*00e8*/ 	.word	0x00000c20


	//   ....[11]....
        /*00ec*/ 	.word	0x00000c50


	//   ....[12]....
        /*00f0*/ 	.word	0x00000d20


	//   ....[13]....
        /*00f4*/ 	.word	0x00000d60


	//   ....[14]....
        /*00f8*/ 	.word	0x00000ec0


	//   ....[15]....
        /*00fc*/ 	.word	0x00000ef0


	//   ....[16]....
        /*0100*/ 	.word	0x00001020


	//   ....[17]....
        /*0104*/ 	.word	0x00001060


	//   ....[18]....
        /*0108*/ 	.word	0x000011b0


	//   ....[19]....
        /*010c*/ 	.word	0x000012e0


	//----- nvinfo : EIATTR_VRC_CTA_INIT_COUNT
	.align		4
.L_87:
        /*0110*/ 	.byte	0x02, 0x4a
	.zero		1
	.zero		1


	//----- nvinfo : EIATTR_EXIT_INSTR_OFFSETS
	.align		4
        /*0114*/ 	.byte	0x04, 0x1c
        /*0116*/ 	.short	(.L_89 - .L_88)


	//   ....[0]....
.L_88:
        /*0118*/ 	.word	0x00000b70


	//   ....[1]....
        /*011c*/ 	.word	0x000012f0


	//   ....[2]....
        /*0120*/ 	.word	0x000013a0


	//----- nvinfo : EIATTR_CRS_STACK_SIZE
	.align		4
.L_89:
        /*0124*/ 	.byte	0x04, 0x1e
        /*0126*/ 	.short	(.L_91 - .L_90)
.L_90:
        /*0128*/ 	.word	0x00000000


	//----- nvinfo : EIATTR_CBANK_PARAM_SIZE
	.align		4
.L_91:
        /*012c*/ 	.byte	0x03, 0x19
        /*012e*/ 	.short	0x0024


	//----- nvinfo : EIATTR_PARAM_CBANK
	.align		4
        /*0130*/ 	.byte	0x04, 0x0a
        /*0132*/ 	.short	(.L_93 - .L_92)
	.align		4
.L_92:
        /*0134*/ 	.word	index@(.nv.constant0._Z20global_reduce_kernelPKfS0_PfS1_i)
        /*0138*/ 	.short	0x0380
        /*013a*/ 	.short	0x0024


	//----- nvinfo : EIATTR_SW_WAR
	.align		4
.L_93:
        /*013c*/ 	.byte	0x04, 0x36
        /*013e*/ 	.short	(.L_95 - .L_94)
.L_94:
        /*0140*/ 	.word	0x00000008
.L_95:


//--------------------- .nv.info._Z20online_reduce_kernelPKfPfS1_i --------------------------
	.section	.nv.info._Z20online_reduce_kernelPKfPfS1_i,"",@"SHT_CUDA_INFO"
	.sectionflags	@""
	.align	4


	//----- nvinfo : EIATTR_CUDA_API_VERSION
	.align		4
        /*0000*/ 	.byte	0x04, 0x37
        /*0002*/ 	.short	(.L_97 - .L_96)
.L_96:
        /*0004*/ 	.word	0x00000082


	//----- nvinfo : EIATTR_KPARAM_INFO
	.align		4
.L_97:
        /*0008*/ 	.byte	0x04, 0x17
        /*000a*/ 	.short	(.L_99 - .L_98)
.L_98:
        /*000c*/ 	.word	0x00000000
        /*0010*/ 	.short	0x0003
        /*0012*/ 	.short	0x0018
        /*0014*/ 	.byte	0x00, 0xf0, 0x11, 0x00


	//----- nvinfo : EIATTR_KPARAM_INFO
	.align		4
.L_99:
        /*0018*/ 	.byte	0x04, 0x17
        /*001a*/ 	.short	(.L_101 - .L_100)
.L_100:
        /*001c*/ 	.word	0x00000000
        /*0020*/ 	.short	0x0002
        /*0022*/ 	.short	0x0010
        /*0024*/ 	.byte	0x00, 0xf5, 0x21, 0x00


	//----- nvinfo : EIATTR_KPARAM_INFO
	.align		4
.L_101:
        /*0028*/ 	.byte	0x04, 0x17
        /*002a*/ 	.short	(.L_103 - .L_102)
.L_102:
        /*002c*/ 	.word	0x00000000
        /*0030*/ 	.short	0x0001
        /*0032*/ 	.short	0x0008
        /*0034*/ 	.byte	0x00, 0xf5, 0x21, 0x00


	//----- nvinfo : EIATTR_KPARAM_INFO
	.align		4
.L_103:
        /*0038*/ 	.byte	0x04, 0x17
        /*003a*/ 	.short	(.L_105 - .L_104)
.L_104:
        /*003c*/ 	.word	0x00000000
        /*0040*/ 	.short	0x0000
        /*0042*/ 	.short	0x0000
        /*0044*/ 	.byte	0x00, 0xf5, 0x21, 0x00


	//----- nvinfo : EIATTR_SPARSE_MMA_MASK
	.align		4
.L_105:
        /*0048*/ 	.byte	0x03, 0x50
        /*004a*/ 	.short	0x0000


	//----- nvinfo : EIATTR_MAXREG_COUNT
	.align		4
        /*004c*/ 	.byte	0x03, 0x1b
        /*004e*/ 	.short	0x00ff


	//----- nvinfo : EIATTR_NUM_BARRIERS
	.align		4
        /*0050*/ 	.byte	0x02, 0x4c
        /*0052*/ 	.byte	0x01
	.zero		1


	//----- nvinfo : EIATTR_MERCURY_ISA_VERSION
	.align		4
        /*0054*/ 	.byte	0x03, 0x5f
        /*0056*/ 	.short	0x0101


	//----- nvinfo : EIATTR_COOP_GROUP_MASK_REGIDS
	.align		4
        /*0058*/ 	.byte	0x04, 0x29
        /*005a*/ 	.short	(.L_107 - .L_106)


	//   ....[0]....
.L_106:
        /*005c*/ 	.word	0xffffffff


	//   ....[1]....
        /*0060*/ 	.word	0xffffffff


	//   ....[2]....
        /*0064*/ 	.word	0xffffffff


	//   ....[3]....
        /*0068*/ 	.word	0xffffffff


	//   ....[4]....
        /*006c*/ 	.word	0xffffffff


	//   ....[5]....
        /*0070*/ 	.word	0xffffffff


	//   ....[6]....
        /*0074*/ 	.word	0xffffffff


	//   ....[7]....
        /*0078*/ 	.word	0xffffffff


	//   ....[8]....
        /*007c*/ 	.word	0xffffffff


	//   ....[9]....
        /*0080*/ 	.word	0xffffffff


	//   ....[10]....
        /*0084*/ 	.word	0xffffffff


	//   ....[11]....
        /*0088*/ 	.word	0xffffffff


	//   ....[12]....
        /*008c*/ 	.word	0xffffffff


	//   ....[13]....
        /*0090*/ 	.word	0xffffffff


	//   ....[14]....
        /*0094*/ 	.word	0xffffffff


	//   ....[15]....
        /*0098*/ 	.word	0xffffffff


	//   ....[16]....
        /*009c*/ 	.word	0xffffffff


	//   ....[17]....
        /*00a0*/ 	.word	0xffffffff


	//   ....[18]....
        /*00a4*/ 	.word	0xffffffff


	//   ....[19]....
        /*00a8*/ 	.word	0xffffffff


	//----- nvinfo : EIATTR_COOP_GROUP_INSTR_OFFSETS
	.align		4
.L_107:
        /*00ac*/ 	.byte	0x04, 0x28
        /*00ae*/ 	.short	(.L_109 - .L_108)


	//   ....[0]....
.L_108:
        /*00b0*/ 	.word	0x00000300


	//   ....[1]....
        /*00b4*/ 	.word	0x00000380


	//   ....[2]....
        /*00b8*/ 	.word	0x00000430


	//   ....[3]....
        /*00bc*/ 	.word	0x000004a0


	//   ....[4]....
        /*00c0*/ 	.word	0x000005e0


	//   ....[5]....
        /*00c4*/ 	.word	0x00000610


	//   ....[6]....
        /*00c8*/ 	.word	0x00000710


	//   ....[7]....
        /*00cc*/ 	.word	0x00000780


	//   ....[8]....
        /*00d0*/ 	.word	0x000008b0


	//   ....[9]....
        /*00d4*/ 	.word	0x00000a00


	//   ....[10]....
        /*00d8*/ 	.word	0x00000c50


	//   ....[11]....
        /*00dc*/ 	.word	0x00000c90


	//   ....[12]....
        /*00e0*/ 	.word	0x00000d50


	//   ....[13]....
        /*00e4*/ 	.word	0x00000db0


	//   ....[14]....
        /*00e8*/ 	.word	0x00000ef0


	//   ....[15]....
        /*00ec*/ 	.word	0x00000f10


	//   ....[16]....
        /*00f0*/ 	.word	0x00001060


	//   ....[17]....
        /*00f4*/ 	.word	0x00001090


	//   ....[18]....
        /*00f8*/ 	.word	0x000011e0


	//   ....[19]....
        /*00fc*/ 	.word	0x00001320


	//----- nvinfo : EIATTR_VRC_CTA_INIT_COUNT
	.align		4
.L_109:
        /*0100*/ 	.byte	0x02, 0x4a
	.zero		1
	.zero		1


	//----- nvinfo : EIATTR_EXIT_INSTR_OFFSETS
	.align		4
        /*0104*/ 	.byte	0x04, 0x1c
        /*0106*/ 	.short	(.L_111 - .L_110)


	//   ....[0]....
.L_110:
        /*0108*/ 	.word	0x00000c40


	//   ....[1]....
        /*010c*/ 	.word	0x00001330


	//   ....[2]....
        /*0110*/ 	.word	0x00001400


	//----- nvinfo : EIATTR_CRS_STACK_SIZE
	.align		4
.L_111:
        /*0114*/ 	.byte	0x04, 0x1e
        /*0116*/ 	.short	(.L_113 - .L_112)
.L_112:
        /*0118*/ 	.word	0x00000000


	//----- nvinfo : EIATTR_CBANK_PARAM_SIZE
	.align		4
.L_113:
        /*011c*/ 	.byte	0x03, 0x19
        /*011e*/ 	.short	0x001c


	//----- nvinfo : EIATTR_PARAM_CBANK
	.align		4
        /*0120*/ 	.byte	0x04, 0x0a
        /*0122*/ 	.short	(.L_115 - .L_114)
	.align		4
.L_114:
        /*0124*/ 	.word	index@(.nv.constant0._Z20online_reduce_kernelPKfPfS1_i)
        /*0128*/ 	.short	0x0380
        /*012a*/ 	.short	0x001c


	//----- nvinfo : EIATTR_SW_WAR
	.align		4
.L_115:
        /*012c*/ 	.byte	0x04, 0x36
        /*012e*/ 	.short	(.L_117 - .L_116)
.L_116:
        /*0130*/ 	.word	0x00000008
.L_117:


//--------------------- .nv.info._Z14softmax_kernelPKfPfiS0_S0_ --------------------------
	.section	.nv.info._Z14softmax_kernelPKfPfiS0_S0_,"",@"SHT_CUDA_INFO"
	.sectionflags	@""
	.align	4


	//----- nvinfo : EIATTR_CUDA_API_VERSION
	.align		4
        /*0000*/ 	.byte	0x04, 0x37
        /*0002*/ 	.short	(.L_119 - .L_118)
.L_118:
        /*0004*/ 	.word	0x00000082


	//----- nvinfo : EIATTR_KPARAM_INFO
	.align		4
.L_119:
        /*0008*/ 	.byte	0x04, 0x17
        /*000a*/ 	.short	(.L_121 - .L_120)
.L_120:
        /*000c*/ 	.word	0x00000000
        /*0010*/ 	.short	0x0004
        /*0012*/ 	.short	0x0020
        /*0014*/ 	.byte	0x00, 0xf5, 0x21, 0x00


	//----- nvinfo : EIATTR_KPARAM_INFO
	.align		4
.L_121:
        /*0018*/ 	.byte	0x04, 0x17
        /*001a*/ 	.short	(.L_123 - .L_122)
.L_122:
        /*001c*/ 	.word	0x00000000
        /*0020*/ 	.short	0x0003
        /*0022*/ 	.short	0x0018
        /*0024*/ 	.byte	0x00, 0xf5, 0x21, 0x00


	//----- nvinfo : EIATTR_KPARAM_INFO
	.align		4
.L_123:
        /*0028*/ 	.byte	0x04, 0x17
        /*002a*/ 	.short	(.L_125 - .L_124)
.L_124:
        /*002c*/ 	.word	0x00000000
        /*0030*/ 	.short	0x0002
        /*0032*/ 	.short	0x0010
        /*0034*/ 	.byte	0x00, 0xf0, 0x11, 0x00


	//----- nvinfo : EIATTR_KPARAM_INFO
	.align		4
.L_125:
        /*0038*/ 	.byte	0x04, 0x17
        /*003a*/ 	.short	(.L_127 - .L_126)
.L_126:
        /*003c*/ 	.word	0x00000000
        /*0040*/ 	.short	0x0001
        /*0042*/ 	.short	0x0008
        /*0044*/ 	.byte	0x00, 0xf5, 0x21, 0x00


	//----- nvinfo : EIATTR_KPARAM_INFO
	.align		4
.L_127:
        /*0048*/ 	.byte	0x04, 0x17
        /*004a*/ 	.short	(.L_129 - .L_128)
.L_128:
        /*004c*/ 	.word	0x00000000
        /*0050*/ 	.short	0x0000
        /*0052*/ 	.short	0x0000
        /*0054*/ 	.byte	0x00, 0xf5, 0x21, 0x00


	//----- nvinfo : EIATTR_SPARSE_MMA_MASK
	.align		4
.L_129:
        /*0058*/ 	.byte	0x03, 0x50
        /*005a*/ 	.short	0x0000


	//----- nvinfo : EIATTR_MAXREG_COUNT
	.align		4
        /*005c*/ 	.byte	0x03, 0x1b
        /*005e*/ 	.short	0x00ff


	//----- nvinfo : EIATTR_NUM_BARRIERS
	.align		4
        /*0060*/ 	.byte	0x02, 0x4c
        /*0062*/ 	.byte	0x01
	.zero		1


	//----- nvinfo : EIATTR_MERCURY_ISA_VERSION
	.align		4
        /*0064*/ 	.byte	0x03, 0x5f
        /*0066*/ 	.short	0x0101


	//----- nvinfo : EIATTR_VRC_CTA_INIT_COUNT
	.align		4
        /*0068*/ 	.byte	0x02, 0x4a
	.zero		1
	.zero		1


	//----- nvinfo : EIATTR_EXIT_INSTR_OFFSETS
	.align		4
        /*006c*/ 	.byte	0x04, 0x1c
        /*006e*/ 	.short	(.L_131 - .L_130)


	//   ....[0]....
.L_130:
        /*0070*/ 	.word	0x00000200


	//   ....[1]....
        /*0074*/ 	.word	0x00000320


	//----- nvinfo : EIATTR_CRS_STACK_SIZE
	.align		4
.L_131:
        /*0078*/ 	.byte	0x04, 0x1e
        /*007a*/ 	.short	(.L_133 - .L_132)
.L_132:
        /*007c*/ 	.word	0x00000000


	//----- nvinfo : EIATTR_CBANK_PARAM_SIZE
	.align		4
.L_133:
        /*0080*/ 	.byte	0x03, 0x19
        /*0082*/ 	.short	0x0028


	//----- nvinfo : EIATTR_PARAM_CBANK
	.align		4
        /*0084*/ 	.byte	0x04, 0x0a
        /*0086*/ 	.short	(.L_135 - .L_134)
	.align		4
.L_134:
        /*0088*/ 	.word	index@(.nv.constant0._Z14softmax_kernelPKfPfiS0_S0_)
        /*008c*/ 	.short	0x0380
        /*008e*/ 	.short	0x0028


	//----- nvinfo : EIATTR_SW_WAR
	.align		4
.L_135:
        /*0090*/ 	.byte	0x04, 0x36
        /*0092*/ 	.short	(.L_137 - .L_136)
.L_136:
        /*0094*/ 	.word	0x00000008
.L_137:


//--------------------- .nv.info._Z18reduce_bsum_kernelPKfPfi --------------------------
	.section	.nv.info._Z18reduce_bsum_kernelPKfPfi,"",@"SHT_CUDA_INFO"
	.sectionflags	@""
	.align	4


	//----- nvinfo : EIATTR_CUDA_API_VERSION
	.align		4
        /*0000*/ 	.byte	0x04, 0x37
        /*0002*/ 	.short	(.L_139 - .L_138)
.L_138:
        /*0004*/ 	.word	0x00000082


	//----- nvinfo : EIATTR_KPARAM_INFO
	.align		4
.L_139:
        /*0008*/ 	.byte	0x04, 0x17
        /*000a*/ 	.short	(.L_141 - .L_140)
.L_140:
        /*000c*/ 	.word	0x00000000
        /*0010*/ 	.short	0x0002
        /*0012*/ 	.short	0x0010
        /*0014*/ 	.byte	0x00, 0xf0, 0x11, 0x00


	//----- nvinfo : EIATTR_KPARAM_INFO
	.align		4
.L_141:
        /*0018*/ 	.byte	0x04, 0x17
        /*001a*/ 	.short	(.L_143 - .L_142)
.L_142:
        /*001c*/ 	.word	0x00000000
        /*0020*/ 	.short	0x0001
        /*0022*/ 	.short	0x0008
        /*0024*/ 	.byte	0x00, 0xf5, 0x21, 0x00


	//----- nvinfo : EIATTR_KPARAM_INFO
	.align		4
.L_143:
        /*0028*/ 	.byte	0x04, 0x17
        /*002a*/ 	.short	(.L_145 - .L_144)
.L_144:
        /*002c*/ 	.word	0x00000000
        /*0030*/ 	.short	0x0000
        /*0032*/ 	.short	0x0000
        /*0034*/ 	.byte	0x00, 0xf5, 0x21, 0x00


	//----- nvinfo : EIATTR_SPARSE_MMA_MASK
	.align		4
.L_145:
        /*0038*/ 	.byte	0x03, 0x50
        /*003a*/ 	.short	0x0000


	//----- nvinfo : EIATTR_MAXREG_COUNT
	.align		4
        /*003c*/ 	.byte	0x03, 0x1b
        /*003e*/ 	.short	0x00ff


	//----- nvinfo : EIATTR_NUM_BARRIERS
	.align		4
        /*0040*/ 	.byte	0x02, 0x4c
        /*0042*/ 	.byte	0x01
	.zero		1


	//----- nvinfo : EIATTR_MERCURY_ISA_VERSION
	.align		4
        /*0044*/ 	.byte	0x03, 0x5f
        /*0046*/ 	.short	0x0101


	//----- nvinfo : EIATTR_VRC_CTA_INIT_COUNT
	.align		4
        /*0048*/ 	.byte	0x02, 0x4a
	.zero		1
	.zero		1


	//----- nvinfo : EIATTR_EXIT_INSTR_OFFSETS
	.align		4
        /*004c*/ 	.byte	0x04, 0x1c
        /*004e*/ 	.short	(.L_147 - .L_146)


	//   ....[0]....
.L_146:
        /*0050*/ 	.word	0x00000290


	//   ....[1]....
        /*0054*/ 	.word	0x00000300


	//----- nvinfo : EIATTR_CRS_STACK_SIZE
	.align		4
.L_147:
        /*0058*/ 	.byte	0x04, 0x1e
        /*005a*/ 	.short	(.L_149 - .L_148)
.L_148:
        /*005c*/ 	.word	0x00000000


	//----- nvinfo : EIATTR_CBANK_PARAM_SIZE
	.align		4
.L_149:
        /*0060*/ 	.byte	0x03, 0x19
        /*0062*/ 	.short	0x0014


	//----- nvinfo : EIATTR_PARAM_CBANK
	.align		4
        /*0064*/ 	.byte	0x04, 0x0a
        /*0066*/ 	.short	(.L_151 - .L_150)
	.align		4
.L_150:
        /*0068*/ 	.word	index@(.nv.constant0._Z18reduce_bsum_kernelPKfPfi)
        /*006c*/ 	.short	0x0380
        /*006e*/ 	.short	0x0014


	//----- nvinfo : EIATTR_SW_WAR
	.align		4
.L_151:
        /*0070*/ 	.byte	0x04, 0x36
        /*0072*/ 	.short	(.L_153 - .L_152)
.L_152:
        /*0074*/ 	.word	0x00000008
.L_153:


//--------------------- .nv.info._Z16block_sum_kernelPKfS0_Pfi --------------------------
	.section	.nv.info._Z16block_sum_kernelPKfS0_Pfi,"",@"SHT_CUDA_INFO"
	.sectionflags	@""
	.align	4


	//----- nvinfo : EIATTR_CUDA_API_VERSION
	.align		4
        /*0000*/ 	.byte	0x04, 0x37
        /*0002*/ 	.short	(.L_155 - .L_154)
.L_154:
        /*0004*/ 	.word	0x00000082


	//----- nvinfo : EIATTR_KPARAM_INFO
	.align		4
.L_155:
        /*0008*/ 	.byte	0x04, 0x17
        /*000a*/ 	.short	(.L_157 - .L_156)
.L_156:
        /*000c*/ 	.word	0x00000000
        /*0010*/ 	.short	0x0003
        /*0012*/ 	.short	0x0018
        /*0014*/ 	.byte	0x00, 0xf0, 0x11, 0x00


	//----- nvinfo : EIATTR_KPARAM_INFO
	.align		4
.L_157:
        /*0018*/ 	.byte	0x04, 0x17
        /*001a*/ 	.short	(.L_159 - .L_158)
.L_158:
        /*001c*/ 	.word	0x00000000
        /*0020*/ 	.short	0x0002
        /*0022*/ 	.short	0x0010
        /*0024*/ 	.byte	0x00, 0xf5, 0x21, 0x00


	//----- nvinfo : EIATTR_KPARAM_INFO
	.align		4
.L_159:
        /*0028*/ 	.byte	0x04, 0x17
        /*002a*/ 	.short	(.L_161 - .L_160)
.L_160:
        /*002c*/ 	.word	0x00000000
        /*0030*/ 	.short	0x0001
        /*0032*/ 	.short	0x0008
        /*0034*/ 	.byte	0x00, 0xf5, 0x21, 0x00


	//----- nvinfo : EIATTR_KPARAM_INFO
	.align		4
.L_161:
        /*0038*/ 	.byte	0x04, 0x17
        /*003a*/ 	.short	(.L_163 - .L_162)
.L_162:
        /*003c*/ 	.word	0x00000000
        /*0040*/ 	.short	0x0000
        /*0042*/ 	.short	0x0000
        /*0044*/ 	.byte	0x00, 0xf5, 0x21, 0x00


	//----- nvinfo : EIATTR_SPARSE_MMA_MASK
	.align		4
.L_163:
        /*0048*/ 	.byte	0x03, 0x50
        /*004a*/ 	.short	0x0000


	//----- nvinfo : EIATTR_MAXREG_COUNT
	.align		4
        /*004c*/ 	.byte	0x03, 0x1b
        /*004e*/ 	.short	0x00ff


	//----- nvinfo : EIATTR_NUM_BARRIERS
	.align		4
        /*0050*/ 	.byte	0x02, 0x4c
        /*0052*/ 	.byte	0x01
	.zero		1


	//----- nvinfo : EIATTR_MERCURY_ISA_VERSION
	.align		4
        /*0054*/ 	.byte	0x03, 0x5f
        /*0056*/ 	.short	0x0101


	//----- nvinfo : EIATTR_VRC_CTA_INIT_COUNT
	.align		4
        /*0058*/ 	.byte	0x02, 0x4a
	.zero		1
	.zero		1


	//----- nvinfo : EIATTR_EXIT_INSTR_OFFSETS
	.align		4
        /*005c*/ 	.byte	0x04, 0x1c
        /*005e*/ 	.short	(.L_165 - .L_164)


	//   ....[0]....
.L_164:
        /*0060*/ 	.word	0x000002e0


	//   ....[1]....
        /*0064*/ 	.word	0x00000360


	//----- nvinfo : EIATTR_CBANK_PARAM_SIZE
	.align		4
.L_165:
        /*0068*/ 	.byte	0x03, 0x19
        /*006a*/ 	.short	0x001c


	//----- nvinfo : EIATTR_PARAM_CBANK
	.align		4
        /*006c*/ 	.byte	0x04, 0x0a
        /*006e*/ 	.short	(.L_167 - .L_166)
	.align		4
.L_166:
        /*0070*/ 	.word	index@(.nv.constant0._Z16block_sum_kernelPKfS0_Pfi)
        /*0074*/ 	.short	0x0380
        /*0076*/ 	.short	0x001c


	//----- nvinfo : EIATTR_SW_WAR
	.align		4
.L_167:
        /*0078*/ 	.byte	0x04, 0x36
        /*007a*/ 	.short	(.L_169 - .L_168)
.L_168:
        /*007c*/ 	.word	0x00000008
.L_169:


//--------------------- .nv.info._Z18reduce_bmax_kernelPKfPfi --------------------------
	.section	.nv.info._Z18reduce_bmax_kernelPKfPfi,"",@"SHT_CUDA_INFO"
	.sectionflags	@""
	.align	4


	//----- nvinfo : EIATTR_CUDA_API_VERSION
	.align		4
        /*0000*/ 	.byte	0x04, 0x37
        /*0002*/ 	.short	(.L_171 - .L_170)
.L_170:
        /*0004*/ 	.word	0x00000082


	//----- nvinfo : EIATTR_KPARAM_INFO
	.align		4
.L_171:
        /*0008*/ 	.byte	0x04, 0x17
        /*000a*/ 	.short	(.L_173 - .L_172)
.L_172:
        /*000c*/ 	.word	0x00000000
        /*0010*/ 	.short	0x0002
        /*0012*/ 	.short	0x0010
        /*0014*/ 	.byte	0x00, 0xf0, 0x11, 0x00


	//----- nvinfo : EIATTR_KPARAM_INFO
	.align		4
.L_173:
        /*0018*/ 	.byte	0x04, 0x17
        /*001a*/ 	.short	(.L_175 - .L_174)
.L_174:
        /*001c*/ 	.word	0x00000000
        /*0020*/ 	.short	0x0001
        /*0022*/ 	.short	0x0008
        /*0024*/ 	.byte	0x00, 0xf5, 0x21, 0x00


	//----- nvinfo : EIATTR_KPARAM_INFO
	.align		4
.L_175:
        /*0028*/ 	.byte	0x04, 0x17
        /*002a*/ 	.short	(.L_177 - .L_176)
.L_176:
        /*002c*/ 	.word	0x00000000
        /*0030*/ 	.short	0x0000
        /*0032*/ 	.short	0x0000
        /*0034*/ 	.byte	0x00, 0xf5, 0x21, 0x00


	//----- nvinfo : EIATTR_SPARSE_MMA_MASK
	.align		4
.L_177:
        /*0038*/ 	.byte	0x03, 0x50
        /*003a*/ 	.short	0x0000


	//----- nvinfo : EIATTR_MAXREG_COUNT
	.align		4
        /*003c*/ 	.byte	0x03, 0x1b
        /*003e*/ 	.short	0x00ff


	//----- nvinfo : EIATTR_NUM_BARRIERS
	.align		4
        /*0040*/ 	.byte	0x02, 0x4c
        /*0042*/ 	.byte	0x01
	.zero		1


	//----- nvinfo : EIATTR_MERCURY_ISA_VERSION
	.align		4
        /*0044*/ 	.byte	0x03, 0x5f
        /*0046*/ 	.short	0x0101


	//----- nvinfo : EIATTR_VRC_CTA_INIT_COUNT
	.align		4
        /*0048*/ 	.byte	0x02, 0x4a
	.zero		1
	.zero		1


	//----- nvinfo : EIATTR_EXIT_INSTR_OFFSETS
	.align		4
        /*004c*/ 	.byte	0x04, 0x1c
        /*004e*/ 	.short	(.L_179 - .L_178)


	//   ....[0]....
.L_178:
        /*0050*/ 	.word	0x00000290


	//   ....[1]....
        /*0054*/ 	.word	0x00000300


	//----- nvinfo : EIATTR_CRS_STACK_SIZE
	.align		4
.L_179:
        /*0058*/ 	.byte	0x04, 0x1e
        /*005a*/ 	.short	(.L_181 - .L_180)
.L_180:
        /*005c*/ 	.word	0x00000000


	//----- nvinfo : EIATTR_CBANK_PARAM_SIZE
	.align		4
.L_181:
        /*0060*/ 	.byte	0x03, 0x19
        /*0062*/ 	.short	0x0014


	//----- nvinfo : EIATTR_PARAM_CBANK
	.align		4
        /*0064*/ 	.byte	0x04, 0x0a
        /*0066*/ 	.short	(.L_183 - .L_182)
	.align		4
.L_182:
        /*0068*/ 	.word	index@(.nv.constant0._Z18reduce_bmax_kernelPKfPfi)
        /*006c*/ 	.short	0x0380
        /*006e*/ 	.short	0x0014


	//----- nvinfo : EIATTR_SW_WAR
	.align		4
.L_183:
        /*0070*/ 	.byte	0x04, 0x36
        /*0072*/ 	.short	(.L_185 - .L_184)
.L_184:
        /*0074*/ 	.word	0x00000008
.L_185:


//--------------------- .nv.info._Z16block_max_kernelPKfPfi --------------------------
	.section	.nv.info._Z16block_max_kernelPKfPfi,"",@"SHT_CUDA_INFO"
	.sectionflags	@""
	.align	4


	//----- nvinfo : EIATTR_CUDA_API_VERSION
	.align		4
        /*0000*/ 	.byte	0x04, 0x37
        /*0002*/ 	.short	(.L_187 - .L_186)
.L_186:
        /*0004*/ 	.word	0x00000082


	//----- nvinfo : EIATTR_KPARAM_INFO
	.align		4
.L_187:
        /*0008*/ 	.byte	0x04, 0x17
        /*000a*/ 	.short	(.L_189 - .L_188)
.L_188:
        /*000c*/ 	.word	0x00000000
        /*0010*/ 	.short	0x0002
        /*0012*/ 	.short	0x0010
        /*0014*/ 	.byte	0x00, 0xf0, 0x11, 0x00


	//----- nvinfo : EIATTR_KPARAM_INFO
	.align		4
.L_189:
        /*0018*/ 	.byte	0x04, 0x17
        /*001a*/ 	.short	(.L_191 - .L_190)
.L_190:
        /*001c*/ 	.word	0x00000000
        /*0020*/ 	.short	0x0001
        /*0022*/ 	.short	0x0008
        /*0024*/ 	.byte	0x00, 0xf5, 0x21, 0x00


	//----- nvinfo : EIATTR_KPARAM_INFO
	.align		4
.L_191:
        /*0028*/ 	.byte	0x04, 0x17
        /*002a*/ 	.short	(.L_193 - .L_192)
.L_192:
        /*002c*/ 	.word	0x00000000
        /*0030*/ 	.short	0x0000
        /*0032*/ 	.short	0x0000
        /*0034*/ 	.byte	0x00, 0xf5, 0x21, 0x00


	//----- nvinfo : EIATTR_SPARSE_MMA_MASK
	.align		4
.L_193:
        /*0038*/ 	.byte	0x03, 0x50
        /*003a*/ 	.short	0x0000


	//----- nvinfo : EIATTR_MAXREG_COUNT
	.align		4
        /*003c*/ 	.byte	0x03, 0x1b
        /*003e*/ 	.short	0x00ff


	//----- nvinfo : EIATTR_NUM_BARRIERS
	.align		4
        /*0040*/ 	.byte	0x02, 0x4c
        /*0042*/ 	.byte	0x01
	.zero		1


	//----- nvinfo : EIATTR_MERCURY_ISA_VERSION
	.align		4
        /*0044*/ 	.byte	0x03, 0x5f
        /*0046*/ 	.short	0x0101


	//----- nvinfo : EIATTR_VRC_CTA_INIT_COUNT
	.align		4
        /*0048*/ 	.byte	0x02, 0x4a
	.zero		1
	.zero		1


	//----- nvinfo : EIATTR_EXIT_INSTR_OFFSETS
	.align		4
        /*004c*/ 	.byte	0x04, 0x1c
        /*004e*/ 	.short	(.L_195 - .L_194)


	//   ....[0]....
.L_194:
        /*0050*/ 	.word	0x00000210


	//   ....[1]....
        /*0054*/ 	.word	0x00000290


	//----- nvinfo : EIATTR_CBANK_PARAM_SIZE
	.align		4
.L_195:
        /*0058*/ 	.byte	0x03, 0x19
        /*005a*/ 	.short	0x0014


	//----- nvinfo : EIATTR_PARAM_CBANK
	.align		4
        /*005c*/ 	.byte	0x04, 0x0a
        /*005e*/ 	.short	(.L_197 - .L_196)
	.align		4
.L_196:
        /*0060*/ 	.word	index@(.nv.constant0._Z16block_max_kernelPKfPfi)
        /*0064*/ 	.short	0x0380
        /*0066*/ 	.short	0x0014


	//----- nvinfo : EIATTR_SW_WAR
	.align		4
.L_197:
        /*0068*/ 	.byte	0x04, 0x36
        /*006a*/ 	.short	(.L_199 - .L_198)
.L_198:
        /*006c*/ 	.word	0x00000008
.L_199:


//--------------------- .nv.callgraph             --------------------------
	.section	.nv.callgraph,"",@"SHT_CUDA_CALLGRAPH"
	.align	4
	.sectionentsize	8
	.align		4
        /*0000*/ 	.word	0x00000000
	.align		4
        /*0004*/ 	.word	0xffffffff
	.align		4
        /*0008*/ 	.word	0x00000000
	.align		4
        /*000c*/ 	.word	0xfffffffe
	.align		4
        /*0010*/ 	.word	0x00000000
	.align		4
        /*0014*/ 	.word	0xfffffffd
	.align		4
        /*0018*/ 	.word	0x00000000
	.align		4
        /*001c*/ 	.word	0xfffffffc


//--------------------- .text._Z20softmax_apply_kernelPKfPfiS0_S0_ --------------------------
	.section	.text._Z20softmax_apply_kernelPKfPfiS0_S0_,"ax",@progbits
	.align	128
        .global         _Z20softmax_apply_kernelPKfPfiS0_S0_
        .type           _Z20softmax_apply_kernelPKfPfiS0_S0_,@function
        .size           _Z20softmax_apply_kernelPKfPfiS0_S0_,(.L_x_72 - _Z20softmax_apply_kernelPKfPfiS0_S0_)
        .other          _Z20softmax_apply_kernelPKfPfiS0_S0_,@"STO_CUDA_ENTRY STV_DEFAULT"
_Z20softmax_apply_kernelPKfPfiS0_S0_:
.text._Z20softmax_apply_kernelPKfPfiS0_S0_:
[----:B------:R-:W-:Y:S01]  /*0000*/  LDC R1, c[0x0][0x37c] ;  /* 0x0000df00ff017b82 */ /* 0x000fe20000000800 */
[----:B------:R-:W0:Y:S07]  /*0010*/  S2R R2, SR_TID.X ;  /* 0x0000000000027919 */ /* 0x000e2e0000002100 */
[----:B------:R-:W0:Y:S01]  /*0020*/  S2UR UR4, SR_CTAID.X ;  /* 0x00000000000479c3 */ /* 0x000e220000002500 */
[----:B------:R-:W1:Y:S07]  /*0030*/  LDCU UR6, c[0x0][0x390] ;  /* 0x00007200ff0677ac */ /* 0x000e6e0008000800 */
[----:B------:R-:W0:Y:S01]  /*0040*/  LDC R5, c[0x0][0x360] ;  /* 0x0000d800ff057b82 */ /* 0x000e220000000800 */
[----:B------:R-:W2:Y:S01]  /*0050*/  LDCU UR5, c[0x0][0x370] ;  /* 0x00006e00ff0577ac */ /* 0x000ea20008000800 */
[----:B0-----:R-:W-:-:S02]  /*0060*/  IMAD R2, R5, UR4, R2 ;  /* 0x0000000405027c24 */ /* 0x001fc4000f8e0202 */
[----:B--2---:R-:W-:-:S03]  /*0070*/  IMAD R5, R5, UR5, RZ ;  /* 0x0000000505057c24 */ /* 0x004fc6000f8e02ff */
[----:B-1----:R-:W-:-:S13]  /*0080*/  ISETP.GE.AND P0, PT, R2, UR6, PT ;  /* 0x0000000602007c0c */ /* 0x002fda000bf06270 */
[----:B------:R-:W-:Y:S05]  /*0090*/  @P0 EXIT ;  /* 0x000000000000094d */ /* 0x000fea0003800000 */
[----:B------:R-:W0:Y:S01]  /*00a0*/  LDC.64 R8, c[0x0][0x3a0] ;  /* 0x0000e800ff087b82 */ /* 0x000e220000000a00 */
[----:B------:R-:W0:Y:S07]  /*00b0*/  LDCU.64 UR4, c[0x0][0x358] ;  /* 0x00006b00ff0477ac */ /* 0x000e2e0008000a00 */
[----:B------:R-:W1:Y:S01]  /*00c0*/  LDC.64 R6, c[0x0][0x398] ;  /* 0x0000e600ff067b82 */ /* 0x000e620000000a00 */
[----:B0-----:R-:W5:Y:S01]  /*00d0*/  LDG.E R9, desc[UR4][R8.64] ;  /* 0x0000000408097981 */ /* 0x001f62000c1e1900 */
[----:B------:R-:W0:Y:S01]  /*00e0*/  I2F.U32.RP R12, R5 ;  /* 0x00000005000c7306 */ /* 0x000e220000209000 */
[----:B------:R-:W-:Y:S01]  /*00f0*/  IMAD.IADD R0, R5, 0x1, R2 ;  /* 0x0000000105007824 */ /* 0x000fe200078e0202 */
[----:B------:R-:W-:Y:S01]  /*0100*/  IADD3 R13, PT, PT, RZ, -R5, RZ ;  /* 0x80000005ff0d7210 */ /* 0x000fe20007ffe0ff */
[----:B-1----:R1:W5:Y:S05]  /*0110*/  LDG.E R4, desc[UR4][R6.64] ;  /* 0x0000000406047981 */ /* 0x00236a000c1e1900 */
[----:B0-----:R-:W0:Y:S01]  /*0120*/  MUFU.RCP R12, R12 ;  /* 0x0000000c000c7308 */ /* 0x001e220000001000 */
[----:B------:R-:W-:-:S02]  /*0130*/  ISETP.GE.AND P0, PT, R0, UR6, PT ;  /* 0x0000000600007c0c */ /* 0x000fc4000bf06270 */
[----:B0-----:R-:W-:-:S05]  /*0140*/  IADD3 R10, PT, PT, R12, 0xffffffe, RZ ;  /* 0x0ffffffe0c0a7810 */ /* 0x001fca0007ffe0ff */
[----:B------:R0:W1:Y:S01]  /*0150*/  F2I.FTZ.U32.TRUNC.NTZ R11, R10 ;  /* 0x0000000a000b7305 */ /* 0x000062000021f000 */
[----:B------:R-:W-:Y:S01]  /*0160*/  VIMNMX R3, PT, PT, R0, UR6, !PT ;  /* 0x0000000600037c48 */ /* 0x000fe2000ffe0100 */
[----:B0-----:R-:W-:Y:S01]  /*0170*/  HFMA2 R10, -RZ, RZ, 0, 0 ;  /* 0x00000000ff0a7431 */ /* 0x001fe200000001ff */
[----:B------:R-:W-:Y:S01]  /*0180*/  SEL R21, RZ, 0x1, P0 ;  /* 0x00000001ff157807 */ /* 0x000fe20000000000 */
[----:B-1----:R-:W-:-:S03]  /*0190*/  IMAD R7, R13, R11, RZ ;  /* 0x0000000b0d077224 */ /* 0x002fc600078e02ff */
[----:B------:R-:W-:Y:S01]  /*01a0*/  IADD3 R0, PT, PT, R3, -R0, -R21 ;  /* 0x8000000003007210 */ /* 0x000fe20007ffe815 */
[----:B------:R-:W-:-:S06]  /*01b0*/  IMAD.HI.U32 R11, R11, R7, R10 ;  /* 0x000000070b0b7227 */ /* 0x000fcc00078e000a */
[----:B------:R-:W-:-:S05]  /*01c0*/  IMAD.HI.U32 R6, R11, R0, RZ ;  /* 0x000000000b067227 */ /* 0x000fca00078e00ff */
[----:B------:R-:W-:-:S05]  /*01d0*/  IADD3 R3, PT, PT, -R6, RZ, RZ ;  /* 0x000000ff06037210 */ /* 0x000fca0007ffe1ff */
[----:B------:R-:W-:-:S05]  /*01e0*/  IMAD R0, R5, R3, R0 ;  /* 0x0000000305007224 */ /* 0x000fca00078e0200 */
[----:B------:R-:W-:Y:S02]  /*01f0*/  ISETP.GE.U32.AND P0, PT, R0, R5, PT ;  /* 0x000000050000720c */ /* 0x000fe40003f06070 */
[----:B------:R-:W-:-:S11]  /*0200*/  ISETP.NE.U32.AND P2, PT, R5, RZ, PT ;  /* 0x000000ff0500720c */ /* 0x000fd60003f45070 */
[----:B------:R-:W-:-:S05]  /*0210*/  @P0 IMAD.IADD R0, R0, 0x1, -R5 ;  /* 0x0000000100000824 */ /* 0x000fca00078e0a05 */
[----:B------:R-:W-:Y:S02]  /*0220*/  ISETP.GE.U32.AND P1, PT, R0, R5, PT ;  /* 0x000000050000720c */ /* 0x000fe40003f26070 */
[----:B------:R-:W-:-:S11]  /*0230*/  @P0 IADD3 R6, PT, PT, R6, 0x1, RZ ;  /* 0x0000000106060810 */ /* 0x000fd60007ffe0ff */
[----:B------:R-:W-:Y:S02]  /*0240*/  @P1 IADD3 R6, PT, PT, R6, 0x1, RZ ;  /* 0x0000000106061810 */ /* 0x000fe40007ffe0ff */
[----:B------:R-:W-:-:S05]  /*0250*/  @!P2 LOP3.LUT R6, RZ, R5, RZ, 0x33, !PT ;  /* 0x00000005ff06a212 */ /* 0x000fca00078e33ff */
[----:B------:R-:W-:-:S05]  /*0260*/  IMAD.IADD R21, R21, 0x1, R6 ;  /* 0x0000000115157824 */ /* 0x000fca00078e0206 */
[----:B------:R-:W-:-:S04]  /*0270*/  LOP3.LUT R0, R21, 0x3, RZ, 0xc0, !PT ;  /* 0x0000000315007812 */ /* 0x000fc800078ec0ff */
[----:B------:R-:W-:Y:S01]  /*0280*/  ISETP.NE.AND P0, PT, R0, 0x3, PT ;  /* 0x000000030000780c */ /* 0x000fe20003f05270 */
[----:B------:R-:W-:-:S12]  /*0290*/  BSSY.RECONVERGENT B0, `(.L_x_0) ;  /* 0x0000027000007945 */ /* 0x000fd80003800200 */
[----:B------:R-:W-:Y:S05]  /*02a0*/  @!P0 BRA `(.L_x_1) ;  /* 0x0000000000948947 */ /* 0x000fea0003800000 */
[----:B------:R-:W0:Y:S01]  /*02b0*/  LDC.64 R14, c[0x0][0x380] ;  /* 0x0000e000ff0e7b82 */ /* 0x000e220000000a00 */
[----:B------:R-:W-:-:S04]  /*02c0*/  IADD3 R0, PT, PT, R21, 0x1, RZ ;  /* 0x0000000115007810 */ /* 0x000fc80007ffe0ff */
[----:B------:R-:W-:-:S03]  /*02d0*/  LOP3.LUT R0, R0, 0x3, RZ, 0xc0, !PT ;  /* 0x0000000300007812 */ /* 0x000fc600078ec0ff */
[----:B------:R-:W1:Y:S01]  /*02e0*/  LDC.64 R12, c[0x0][0x388] ;  /* 0x0000e200ff0c7b82 */ /* 0x000e620000000a00 */
[----:B------:R-:W-:-:S07]  /*02f0*/  IADD3 R16, PT, PT, -R0, RZ, RZ ;  /* 0x000000ff00107210 */ /* 0x000fce0007ffe1ff */
.L_x_4:
[----:B0-----:R-:W-:-:S06]  /*0300*/  IMAD.WIDE R6, R2, 0x4, R14 ;  /* 0x0000000402067825 */ /* 0x001fcc00078e020e */
[----:B--2---:R-:W2:Y:S01]  /*0310*/  LDG.E R7, desc[UR4][R6.64] ;  /* 0x0000000406077981 */ /* 0x004ea2000c1e1900 */
[----:B------:R-:W-:Y:S01]  /*0320*/  IMAD.MOV.U32 R3, RZ, RZ, 0x3bbb989d ;  /* 0x3bbb989dff037424 */ /* 0x000fe200078e00ff */
[----:B------:R-:W-:Y:S01]  /*0330*/  MOV R8, 0x437c0000 ;  /* 0x437c000000087802 */ /* 0x000fe20000000f00 */
[----:B------:R-:W-:Y:S01]  /*0340*/  VIADD R16, R16, 0x1 ;  /* 0x0000000110107836 */ /* 0x000fe20000000000 */
[----:B------:R-:W-:Y:S04]  /*0350*/  BSSY.RECONVERGENT B1, `(.L_x_2) ;  /* 0x0000017000017945 */ /* 0x000fe80003800200 */
[----:B------:R-:W-:Y:S01]  /*0360*/  ISETP.NE.AND P2, PT, R16, RZ, PT ;  /* 0x000000ff1000720c */ /* 0x000fe20003f45270 */
[----:B--2--5:R-:W-:-:S04]  /*0370*/  FADD R0, -R4, R7 ;  /* 0x0000000704007221 */ /* 0x024fc80000000100 */
[----:B------:R-:W-:-:S04]  /*0380*/  FFMA.SAT R3, R0, R3, 0.5 ;  /* 0x3f00000000037423 */ /* 0x000fc80000002003 */
[----:B------:R-:W-:Y:S02]  /*0390*/  FFMA.RM R3, R3, R8, 12582913 ;  /* 0x4b40000103037423 */ /* 0x000fe40000004008 */
[----:B------:R-:W0:Y:S02]  /*03a0*/  MUFU.RCP R8, R9 ;  /* 0x0000000900087308 */ /* 0x000e240000001000 */
[C---:B------:R-:W-:Y:S01]  /*03b0*/  FADD R11, R3.reuse, -12583039 ;  /* 0xcb40007f030b7421 */ /* 0x040fe20000000000 */
[----:B------:R-:W-:-:S03]  /*03c0*/  SHF.L.U32 R3, R3, 0x17, RZ ;  /* 0x0000001703037819 */ /* 0x000fc600000006ff */
[----:B------:R-:W-:-:S04]  /*03d0*/  FFMA R11, R0, 1.4426950216293334961, -R11 ;  /* 0x3fb8aa3b000b7823 */ /* 0x000fc8000000080b */
[----:B------:R-:W-:-:S04]  /*03e0*/  FFMA R11, R0, 1.925963033500011079e-08, R11 ;  /* 0x32a57060000b7823 */ /* 0x000fc8000000000b */
[----:B------:R1:W2:Y:S01]  /*03f0*/  MUFU.EX2 R0, R11 ;  /* 0x0000000b00007308 */ /* 0x0002a20000000800 */
[----:B0-----:R-:W-:-:S04]  /*0400*/  FFMA R7, -R9, R8, 1 ;  /* 0x3f80000009077423 */ /* 0x001fc80000000108 */
[----:B------:R-:W-:Y:S01]  /*0410*/  FFMA R8, R8, R7, R8 ;  /* 0x0000000708087223 */ /* 0x000fe20000000008 */
[----:B-1----:R-:W-:-:S04]  /*0420*/  IMAD.WIDE R10, R2, 0x4, R12 ;  /* 0x00000004020a7825 */ /* 0x002fc800078e020c */
[----:B--2---:R-:W-:-:S04]  /*0430*/  FMUL R3, R3, R0 ;  /* 0x0000000003037220 */ /* 0x004fc80000400000 */
[----:B------:R-:W0:Y:S01]  /*0440*/  FCHK P0, R3, R9 ;  /* 0x0000000903007302 */ /* 0x000e220000000000 */
[----:B------:R-:W-:-:S04]  /*0450*/  FFMA R7, R3, R8, RZ ;  /* 0x0000000803077223 */ /* 0x000fc800000000ff */
[----:B------:R-:W-:-:S04]  /*0460*/  FFMA R0, -R9, R7, R3 ;  /* 0x0000000709007223 */ /* 0x000fc80000000103 */
[----:B------:R-:W-:Y:S01]  /*0470*/  FFMA R0, R8, R0, R7 ;  /* 0x0000000008007223 */ /* 0x000fe20000000007 */
[----:B0-----:R-:W-:Y:S06]  /*0480*/  @!P0 BRA `(.L_x_3) ;  /* 0x00000000000c8947 */ /* 0x001fec0003800000 */
[----:B------:R-:W-:Y:S02]  /*0490*/  MOV R0, R9 ;  /* 0x0000000900007202 */ /* 0x000fe40000000f00 */
[----:B------:R-:W-:-:S07]  /*04a0*/  MOV R6, 0x4c0 ;  /* 0x000004c000067802 */ /* 0x000fce0000000f00 */
[----:B------:R-:W-:Y:S05]  /*04b0*/  CALL.REL.NOINC `($__internal_0_$__cuda_sm3x_div_rn_noftz_f32_slowpath) ;  /* 0x0000000800087944 */ /* 0x000fea0003c00000 */
.L_x_3:
[----:B------:R-:W-:Y:S05]  /*04c0*/  BSYNC.RECONVERGENT B1 ;  /* 0x0000000000017941 */ /* 0x000fea0003800200 */
.L_x_2:
[----:B------:R2:W-:Y:S01]  /*04d0*/  STG.E desc[UR4][R10.64], R0 ;  /* 0x000000000a007986 */ /* 0x0005e2000c101904 */
[----:B------:R-:W-:Y:S01]  /*04e0*/  IADD3 R2, PT, PT, R5, R2, RZ ;  /* 0x0000000205027210 */ /* 0x000fe20007ffe0ff */
[----:B------:R-:W-:Y:S06]  /*04f0*/  @P2 BRA `(.L_x_4) ;  /* 0xfffffffc00802947 */ /* 0x000fec000383ffff */
.L_x_1:
[----:B------:R-:W-:Y:S05]  /*0500*/  BSYNC.RECONVERGENT B0 ;  /* 0x0000000000007941 */ /* 0x000fea0003800200 */
.L_x_0:
[----:B------:R-:W0:Y:S01]  /*0510*/  LDC.64 R16, c[0x0][0x380] ;  /* 0x0000e000ff107b82 */ /* 0x000e220000000a00 */
[----:B------:R-:W-:Y:S01]  /*0520*/  ISETP.GE.U32.AND P0, PT, R21, 0x3, PT ;  /* 0x000000031500780c */ /* 0x000fe20003f06070 */
[----:B------:R-:W1:Y:S06]  /*0530*/  LDCU UR6, c[0x0][0x390] ;  /* 0x00007200ff0677ac */ /* 0x000e6c0008000800 */
[----:B------:R-:W3:Y:S06]  /*0540*/  LDC.64 R14, c[0x0][0x388] ;  /* 0x0000e200ff0e7b82 */ /* 0x000eec0000000a00 */
[----:B-1----:R-:W-:Y:S05]  /*0550*/  @!P0 EXIT ;  /* 0x000000000000894d */ /* 0x002fea0003800000 */
.L_x_13:
[----:B0-----:R-:W-:-:S05]  /*0560*/  IMAD.WIDE R12, R2, 0x4, R16 ;  /* 0x00000004020c7825 */ /* 0x001fca00078e0210 */
[----:B------:R-:W4:Y:S01]  /*0570*/  LDG.E R3, desc[UR4][R12.64] ;  /* 0x000000040c037981 */ /* 0x000f22000c1e1900 */
[----:B------:R-:W-:Y:S02]  /*0580*/  HFMA2 R7, -RZ, RZ, 3.7421875, 0 ;  /* 0x437c0000ff077431 */ /* 0x000fe400000001ff */
[----:B--2---:R-:W-:Y:S01]  /*0590*/  IMAD.MOV.U32 R0, RZ, RZ, 0x3bbb989d ;  /* 0x3bbb989dff007424 */ /* 0x004fe200078e00ff */
[----:B-----5:R-:W0:Y:S01]  /*05a0*/  MUFU.RCP R8, R9 ;  /* 0x0000000900087308 */ /* 0x020e220000001000 */
[----:B------:R-:W-:Y:S01]  /*05b0*/  BSSY.RECONVERGENT B0, `(.L_x_5) ;  /* 0x0000015000007945 */ /* 0x000fe20003800200 */
[----:B----4-:R-:W-:-:S04]  /*05c0*/  FADD R3, -R4, R3 ;  /* 0x0000000304037221 */ /* 0x010fc80000000100 */
[----:B------:R-:W-:-:S04]  /*05d0*/  FFMA.SAT R0, R3, R0, 0.5 ;  /* 0x3f00000003007423 */ /* 0x000fc80000002000 */
[----:B------:R-:W-:Y:S01]  /*05e0*/  FFMA.RM R0, R0, R7, 12582913 ;  /* 0x4b40000100007423 */ /* 0x000fe20000004007 */
[----:B0-----:R-:W-:-:S03]  /*05f0*/  FFMA R7, -R9, R8, 1 ;  /* 0x3f80000009077423 */ /* 0x001fc60000000108 */
[C---:B------:R-:W-:Y:S01]  /*0600*/  FADD R6, R0.reuse, -12583039 ;  /* 0xcb40007f00067421 */ /* 0x040fe20000000000 */
[----:B------:R-:W-:-:S03]  /*0610*/  SHF.L.U32 R0, R0, 0x17, RZ ;  /* 0x0000001700007819 */ /* 0x000fc600000006ff */
[----:B------:R-:W-:-:S04]  /*0620*/  FFMA R6, R3, 1.4426950216293334961, -R6 ;  /* 0x3fb8aa3b03067823 */ /* 0x000fc80000000806 */
[----:B------:R-:W-:-:S04]  /*0630*/  FFMA R6, R3, 1.925963033500011079e-08, R6 ;  /* 0x32a5706003067823 */ /* 0x000fc80000000006 */
[----:B------:R-:W0:Y:S02]  /*0640*/  MUFU.EX2 R3, R6 ;  /* 0x0000000600037308 */ /* 0x000e240000000800 */
[----:B0-----:R-:W-:Y:S01]  /*0650*/  FMUL R10, R0, R3 ;  /* 0x00000003000a7220 */ /* 0x001fe20000400000 */
[----:B------:R-:W-:-:S05]  /*0660*/  FFMA R0, R8, R7, R8 ;  /* 0x0000000708007223 */ /* 0x000fca0000000008 */
[----:B------:R-:W0:Y:S01]  /*0670*/  FCHK P0, R10, R9 ;  /* 0x000000090a007302 */ /* 0x000e220000000000 */
[----:B------:R-:W-:-:S04]  /*0680*/  FFMA R3, R0, R10, RZ ;  /* 0x0000000a00037223 */ /* 0x000fc800000000ff */
[----:B------:R-:W-:-:S04]  /*0690*/  FFMA R8, -R9, R3, R10 ;  /* 0x0000000309087223 */ /* 0x000fc8000000010a */
[----:B------:R-:W-:Y:S01]  /*06a0*/  FFMA R0, R0, R8, R3 ;  /* 0x0000000800007223 */ /* 0x000fe20000000003 */
[----:B0-----:R-:W-:Y:S06]  /*06b0*/  @!P0 BRA `(.L_x_6) ;  /* 0x0000000000108947 */ /* 0x001fec0003800000 */
[----:B------:R-:W-:Y:S01]  /*06c0*/  IMAD.MOV.U32 R3, RZ, RZ, R10 ;  /* 0x000000ffff037224 */ /* 0x000fe200078e000a */
[----:B------:R-:W-:Y:S02]  /*06d0*/  MOV R0, R9 ;  /* 0x0000000900007202 */ /* 0x000fe40000000f00 */
[----:B------:R-:W-:-:S07]  /*06e0*/  MOV R6, 0x700 ;  /* 0x0000070000067802 */ /* 0x000fce0000000f00 */
[----:B---3--:R-:W-:Y:S05]  /*06f0*/  CALL.REL.NOINC `($__internal_0_$__cuda_sm3x_div_rn_noftz_f32_slowpath) ;  /* 0x0000000400787944 */ /* 0x008fea0003c00000 */
.L_x_6:
[----:B------:R-:W-:Y:S05]  /*0700*/  BSYNC.RECONVERGENT B0 ;  /* 0x0000000000007941 */ /* 0x000fea0003800200 */
.L_x_5:
[----:B---3--:R-:W-:-:S04]  /*0710*/  IMAD.WIDE R10, R2, 0x4, R14 ;  /* 0x00000004020a7825 */ /* 0x008fc800078e020e */
[----:B------:R-:W-:Y:S01]  /*0720*/  IMAD.WIDE R12, R5, 0x4, R12 ;  /* 0x00000004050c7825 */ /* 0x000fe200078e020c */
[----:B------:R0:W-:Y:S04]  /*0730*/  STG.E desc[UR4][R10.64], R0 ;  /* 0x000000000a007986 */ /* 0x0001e8000c101904 */
[----:B------:R-:W2:Y:S01]  /*0740*/  LDG.E R3, desc[UR4][R12.64] ;  /* 0x000000040c037981 */ /* 0x000ea2000c1e1900 */
[----:B------:R-:W-:Y:S01]  /*0750*/  MOV R6, 0x3bbb989d ;  /* 0x3bbb989d00067802 */ /* 0x000fe20000000f00 */
[----:B------:R-:W-:Y:S01]  /*0760*/  IMAD.MOV.U32 R7, RZ, RZ, 0x437c0000 ;  /* 0x437c0000ff077424 */ /* 0x000fe200078e00ff */
[----:B------:R-:W1:Y:S01]  /*0770*/  MUFU.RCP R20, R9 ;  /* 0x0000000900147308 */ /* 0x000e620000001000 */
[----:B------:R-:W-:Y:S01]  /*0780*/  BSSY.RECONVERGENT B0, `(.L_x_7) ;  /* 0x0000015000007945 */ /* 0x000fe20003800200 */
[----:B--2---:R-:W-:-:S04]  /*0790*/  FADD R3, -R4, R3 ;  /* 0x0000000304037221 */ /* 0x004fc80000000100 */
[----:B------:R-:W-:-:S04]  /*07a0*/  FFMA.SAT R6, R3, R6, 0.5 ;  /* 0x3f00000003067423 */ /* 0x000fc80000002006 */
[----:B------:R-:W-:Y:S01]  /*07b0*/  FFMA.RM R6, R6, R7, 12582913 ;  /* 0x4b40000106067423 */ /* 0x000fe20000004007 */
[----:B-1----:R-:W-:-:S03]  /*07c0*/  FFMA R7, -R9, R20, 1 ;  /* 0x3f80000009077423 */ /* 0x002fc60000000114 */
[C---:B------:R-:W-:Y:S01]  /*07d0*/  FADD R8, R6.reuse, -12583039 ;  /* 0xcb40007f06087421 */ /* 0x040fe20000000000 */
[----:B------:R-:W-:Y:S01]  /*07e0*/  SHF.L.U32 R6, R6, 0x17, RZ ;  /* 0x0000001706067819 */ /* 0x000fe200000006ff */
[----:B0-----:R-:W-:Y:S02]  /*07f0*/  FFMA R0, R20, R7, R20 ;  /* 0x0000000714007223 */ /* 0x001fe40000000014 */
[----:B------:R-:W-:-:S04]  /*0800*/  FFMA R8, R3, 1.4426950216293334961, -R8 ;  /* 0x3fb8aa3b03087823 */ /* 0x000fc80000000808 */
[----:B------:R-:W-:-:S04]  /*0810*/  FFMA R8, R3, 1.925963033500011079e-08, R8 ;  /* 0x32a5706003087823 */ /* 0x000fc80000000008 */
[----:B------:R-:W0:Y:S02]  /*0820*/  MUFU.EX2 R3, R8 ;  /* 0x0000000800037308 */ /* 0x000e240000000800 */
[----:B0-----:R-:W-:-:S06]  /*0830*/  FMUL R18, R6, R3 ;  /* 0x0000000306127220 */ /* 0x001fcc0000400000 */
[----:B------:R-:W0:Y:S01]  /*0840*/  FCHK P0, R18, R9 ;  /* 0x0000000912007302 */ /* 0x000e220000000000 */
[----:B------:R-:W-:-:S04]  /*0850*/  FFMA R3, R0, R18, RZ ;  /* 0x0000001200037223 */ /* 0x000fc800000000ff */
[----:B------:R-:W-:-:S04]  /*0860*/  FFMA R6, -R9, R3, R18 ;  /* 0x0000000309067223 */ /* 0x000fc80000000112 */
[----:B------:R-:W-:Y:S01]  /*0870*/  FFMA R0, R0, R6, R3 ;  /* 0x0000000600007223 */ /* 0x000fe20000000003 */
[----:B0-----:R-:W-:Y:S06]  /*0880*/  @!P0 BRA `(.L_x_8) ;  /* 0x0000000000108947 */ /* 0x001fec0003800000 */
[----:B------:R-:W-:Y:S01]  /*0890*/  MOV R3, R18 ;  /* 0x0000001200037202 */ /* 0x000fe20000000f00 */
[----:B------:R-:W-:Y:S01]  /*08a0*/  IMAD.MOV.U32 R0, RZ, RZ, R9 ;  /* 0x000000ffff007224 */ /* 0x000fe200078e0009 */
[----:B------:R-:W-:-:S07]  /*08b0*/  MOV R6, 0x8d0 ;  /* 0x000008d000067802 */ /* 0x000fce0000000f00 */
[----:B------:R-:W-:Y:S05]  /*08c0*/  CALL.REL.NOINC `($__internal_0_$__cuda_sm3x_div_rn_noftz_f32_slowpath) ;  /* 0x0000000400047944 */ /* 0x000fea0003c00000 */
.L_x_8:
[----:B------:R-:W-:Y:S05]  /*08d0*/  BSYNC.RECONVERGENT B0 ;  /* 0x0000000000007941 */ /* 0x000fea0003800200 */
.L_x_7:
[----:B------:R-:W-:-:S04]  /*08e0*/  IMAD.WIDE R10, R5, 0x4, R10 ;  /* 0x00000004050a7825 */ /* 0x000fc800078e020a */
[----:B------:R-:W-:Y:S01]  /*08f0*/  IMAD.WIDE R12, R5, 0x4, R12 ;  /* 0x00000004050c7825 */ /* 0x000fe200078e020c */
[----:B------:R0:W-:Y:S04]  /*0900*/  STG.E desc[UR4][R10.64], R0 ;  /* 0x000000000a007986 */ /* 0x0001e8000c101904 */
[----:B------:R-:W2:Y:S01]  /*0910*/  LDG.E R3, desc[UR4][R12.64] ;  /* 0x000000040c037981 */ /* 0x000ea2000c1e1900 */
[----:B------:R-:W-:Y:S01]  /*0920*/  HFMA2 R6, -RZ, RZ, 0.96630859375, -0.0022525787353515625 ;  /* 0x3bbb989dff067431 */ /* 0x000fe200000001ff */
[----:B------:R-:W-:Y:S01]  /*0930*/  MOV R7, 0x437c0000 ;  /* 0x437c000000077802 */ /* 0x000fe20000000f00 */
        /* <DEDUP_REMOVED lines=21> */
[----:B------:R-:W-:Y:S05]  /*0a90*/  CALL.REL.NOINC `($__internal_0_$__cuda_sm3x_div_rn_noftz_f32_slowpath) ;  /* 0x0000000000907944 */ /* 0x000fea0003c00000 */
.L_x_10:
[----:B------:R-:W-:Y:S05]  /*0aa0*/  BSYNC.RECONVERGENT B0 ;  /* 0x0000000000007941 */ /* 0x000fea0003800200 */
.L_x_9:
[----:B------:R-:W-:-:S04]  /*0ab0*/  IMAD.WIDE R10, R5, 0x4, R10 ;  /* 0x00000004050a7825 */ /* 0x000fc800078e020a */
[----:B------:R-:W-:Y:S01]  /*0ac0*/  IMAD.WIDE R12, R5, 0x4, R12 ;  /* 0x00000004050c7825 */ /* 0x000fe200078e020c */
[----:B------:R0:W-:Y:S05]  /*0ad0*/  STG.E desc[UR4][R10.64], R0 ;  /* 0x000000000a007986 */ /* 0x0001ea000c101904 */
        /* <DEDUP_REMOVED lines=10> */
[----:B------:R-:W-:Y:S02]  /*0b80*/  IMAD.SHL.U32 R6, R6, 0x800000, RZ ;  /* 0x0080000006067824 */ /* 0x000fe400078e00ff */
[----:B0-----:R-:W-:Y:S01]  /*0b90*/  FFMA R0, R18, R7, R18 ;  /* 0x0000000712007223 */ /* 0x001fe20000000012 */
        /* <DEDUP_REMOVED lines=9> */
[----:B------:R-:W-:Y:S02]  /*0c30*/  MOV R3, R12 ;  /* 0x0000000c00037202 */ /* 0x000fe40000000f00 */
[----:B------:R-:W-:Y:S02]  /*0c40*/  MOV R0, R9 ;  /* 0x0000000900007202 */ /* 0x000fe40000000f00 */
[----:B------:R-:W-:-:S07]  /*0c50*/  MOV R6, 0xc70 ;  /* 0x00000c7000067802 */ /* 0x000fce0000000f00 */
[----:B------:R-:W-:Y:S05]  /*0c60*/  CALL.REL.NOINC `($__internal_0_$__cuda_sm3x_div_rn_noftz_f32_slowpath) ;  /* 0x00000000001c7944 */ /* 0x000fea0003c00000 */
.L_x_12:
[----:B------:R-:W-:Y:S05]  /*0c70*/  BSYNC.RECONVERGENT B0 ;  /* 0x0000000000007941 */ /* 0x000fea0003800200 */
.L_x_11:
[C---:B------:R-:W-:Y:S01]  /*0c80*/  IMAD.WIDE R10, R5.reuse, 0x4, R10 ;  /* 0x00000004050a7825 */ /* 0x040fe200078e020a */
[----:B------:R-:W-:-:S04]  /*0c90*/  LEA R2, R5, R2, 0x2 ;  /* 0x0000000205027211 */ /* 0x000fc800078e10ff */
[----:B------:R1:W-:Y:S01]  /*0ca0*/  STG.E desc[UR4][R10.64], R0 ;  /* 0x000000000a007986 */ /* 0x0003e2000c101904 */
[----:B------:R-:W-:-:S13]  /*0cb0*/  ISETP.GE.AND P0, PT, R2, UR6, PT ;  /* 0x0000000602007c0c */ /* 0x000fda000bf06270 */
[----:B-1----:R-:W-:Y:S05]  /*0cc0*/  @!P0 BRA `(.L_x_13) ;  /* 0xfffffff800248947 */ /* 0x002fea000383ffff */
[----:B------:R-:W-:Y:S05]  /*0cd0*/  EXIT ;  /* 0x000000000000794d */ /* 0x000fea0003800000 */
        .weak           $__internal_0_$__cuda_sm3x_div_rn_noftz_f32_slowpath
        .type           $__internal_0_$__cuda_sm3x_div_rn_noftz_f32_slowpath,@function
        .size           $__internal_0_$__cuda_sm3x_div_rn_noftz_f32_slowpath,(.L_x_72 - $__internal_0_$__cuda_sm3x_div_rn_noftz_f32_slowpath)
$__internal_0_$__cuda_sm3x_div_rn_noftz_f32_slowpath:
[----:B------:R-:W-:Y:S01]  /*0ce0*/  SHF.R.U32.HI R7, RZ, 0x17, R0 ;  /* 0x00000017ff077819 */ /* 0x000fe20000011600 */
[----:B------:R-:W-:Y:S01]  /*0cf0*/  BSSY.RECONVERGENT B2, `(.L_x_14) ;  /* 0x0000062000027945 */ /* 0x000fe20003800200 */
[----:B------:R-:W-:Y:S02]  /*0d00*/  SHF.R.U32.HI R18, RZ, 0x17, R3 ;  /* 0x00000017ff127819 */ /* 0x000fe40000011603 */
[----:B------:R-:W-:Y:S02]  /*0d10*/  LOP3.LUT R7, R7, 0xff, RZ, 0xc0, !PT ;  /* 0x000000ff07077812 */ /* 0x000fe400078ec0ff */
[----:B------:R-:W-:-:S03]  /*0d20*/  LOP3.LUT R18, R18, 0xff, RZ, 0xc0, !PT ;  /* 0x000000ff12127812 */ /* 0x000fc600078ec0ff */
[----:B------:R-:W-:Y:S01]  /*0d30*/  VIADD R19, R7, 0xffffffff ;  /* 0xffffffff07137836 */ /* 0x000fe20000000000 */
[----:B------:R-:W-:-:S04]  /*0d40*/  IADD3 R20, PT, PT, R18, -0x1, RZ ;  /* 0xffffffff12147810 */ /* 0x000fc80007ffe0ff */
[----:B------:R-:W-:-:S04]  /*0d50*/  ISETP.GT.U32.AND P0, PT, R19, 0xfd, PT ;  /* 0x000000fd1300780c */ /* 0x000fc80003f04070 */
[----:B------:R-:W-:-:S13]  /*0d60*/  ISETP.GT.U32.OR P0, PT, R20, 0xfd, P0 ;  /* 0x000000fd1400780c */ /* 0x000fda0000704470 */
[----:B------:R-:W-:Y:S01]  /*0d70*/  @!P0 MOV R8, RZ ;  /* 0x000000ff00088202 */ /* 0x000fe20000000f00 */
[----:B------:R-:W-:Y:S06]  /*0d80*/  @!P0 BRA `(.L_x_15) ;  /* 0x00000000005c8947 */ /* 0x000fec0003800000 */
[----:B------:R-:W-:Y:S02]  /*0d90*/  FSETP.GTU.FTZ.AND P0, PT, |R3|, +INF , PT ;  /* 0x7f8000000300780b */ /* 0x000fe40003f1c200 */
[----:B------:R-:W-:-:S04]  /*0da0*/  FSETP.GTU.FTZ.AND P1, PT, |R0|, +INF , PT ;  /* 0x7f8000000000780b */ /* 0x000fc80003f3c200 */
[----:B------:R-:W-:-:S13]  /*0db0*/  PLOP3.LUT P0, PT, P0, P1, PT, 0xf8, 0x8f ;  /* 0x00000000008f781c */ /* 0x000fda0000703f70 */
[----:B------:R-:W-:Y:S05]  /*0dc0*/  @P0 BRA `(.L_x_16) ;  /* 0x00000004004c0947 */ /* 0x000fea0003800000 */
[----:B------:R-:W-:-:S13]  /*0dd0*/  LOP3.LUT P0, RZ, R0, 0x7fffffff, R3, 0xc8, !PT ;  /* 0x7fffffff00ff7812 */ /* 0x000fda000780c803 */
[----:B------:R-:W-:Y:S05]  /*0de0*/  @!P0 BRA `(.L_x_17) ;  /* 0x00000004003c8947 */ /* 0x000fea0003800000 */
[C---:B------:R-:W-:Y:S02]  /*0df0*/  FSETP.NEU.FTZ.AND P3, PT, |R3|.reuse, +INF , PT ;  /* 0x7f8000000300780b */ /* 0x040fe40003f7d200 */
[----:B------:R-:W-:Y:S02]  /*0e00*/  FSETP.NEU.FTZ.AND P1, PT, |R0|, +INF , PT ;  /* 0x7f8000000000780b */ /* 0x000fe40003f3d200 */
[----:B------:R-:W-:-:S11]  /*0e10*/  FSETP.NEU.FTZ.AND P0, PT, |R3|, +INF , PT ;  /* 0x7f8000000300780b */ /* 0x000fd60003f1d200 */
[----:B------:R-:W-:Y:S05]  /*0e20*/  @!P1 BRA !P3, `(.L_x_17) ;  /* 0x00000004002c9947 */ /* 0x000fea0005800000 */
[----:B------:R-:W-:-:S04]  /*0e30*/  LOP3.LUT P3, RZ, R3, 0x7fffffff, RZ, 0xc0, !PT ;  /* 0x7fffffff03ff7812 */ /* 0x000fc8000786c0ff */
[----:B------:R-:W-:-:S13]  /*0e40*/  PLOP3.LUT P1, PT, P1, P3, PT, 0x2f, 0xf2 ;  /* 0x0000000000f2781c */ /* 0x000fda0000f26577 */
[----:B------:R-:W-:Y:S05]  /*0e50*/  @P1 BRA `(.L_x_18) ;  /* 0x0000000400181947 */ /* 0x000fea0003800000 */
[----:B------:R-:W-:-:S04]  /*0e60*/  LOP3.LUT P1, RZ, R0, 0x7fffffff, RZ, 0xc0, !PT ;  /* 0x7fffffff00ff7812 */ /* 0x000fc8000782c0ff */
[----:B------:R-:W-:-:S13]  /*0e70*/  PLOP3.LUT P0, PT, P0, P1, PT, 0x2f, 0xf2 ;  /* 0x0000000000f2781c */ /* 0x000fda0000702577 */
[----:B------:R-:W-:Y:S05]  /*0e80*/  @P0 BRA `(.L_x_19) ;  /* 0x0000000400000947 */ /* 0x000fea0003800000 */
[----:B------:R-:W-:Y:S02]  /*0e90*/  ISETP.GE.AND P0, PT, R20, RZ, PT ;  /* 0x000000ff1400720c */ /* 0x000fe40003f06270 */
[----:B------:R-:W-:-:S11]  /*0ea0*/  ISETP.GE.AND P1, PT, R19, RZ, PT ;  /* 0x000000ff1300720c */ /* 0x000fd60003f26270 */
[----:B------:R-:W-:Y:S01]  /*0eb0*/  @P0 MOV R8, RZ ;  /* 0x000000ff00080202 */ /* 0x000fe20000000f00 */
[----:B------:R-:W-:Y:S02]  /*0ec0*/  @!P0 IMAD.MOV.U32 R8, RZ, RZ, -0x40 ;  /* 0xffffffc0ff088424 */ /* 0x000fe400078e00ff */
[----:B------:R-:W-:Y:S01]  /*0ed0*/  @!P0 FFMA R3, R3, 1.84467440737095516160e+19, RZ ;  /* 0x5f80000003038823 */ /* 0x000fe200000000ff */
[----:B------:R-:W-:Y:S02]  /*0ee0*/  @!P1 FFMA R0, R0, 1.84467440737095516160e+19, RZ ;  /* 0x5f80000000009823 */ /* 0x000fe400000000ff */
[----:B------:R-:W-:-:S07]  /*0ef0*/  @!P1 IADD3 R8, PT, PT, R8, 0x40, RZ ;  /* 0x0000004008089810 */ /* 0x000fce0007ffe0ff */
.L_x_15:
[----:B------:R-:W-:Y:S01]  /*0f00*/  LEA R19, R7, 0xc0800000, 0x17 ;  /* 0xc080000007137811 */ /* 0x000fe200078eb8ff */
[----:B------:R-:W-:Y:S01]  /*0f10*/  BSSY.RECONVERGENT B3, `(.L_x_20) ;  /* 0x0000036000037945 */ /* 0x000fe20003800200 */
[----:B------:R-:W-:Y:S02]  /*0f20*/  IADD3 R18, PT, PT, R18, -0x7f, RZ ;  /* 0xffffff8112127810 */ /* 0x000fe40007ffe0ff */
[----:B------:R-:W-:Y:S02]  /*0f30*/  IADD3 R22, PT, PT, -R19, R0, RZ ;  /* 0x0000000013167210 */ /* 0x000fe40007ffe1ff */
[C---:B------:R-:W-:Y:S01]  /*0f40*/  IADD3 R7, PT, PT, R18.reuse, 0x7f, -R7 ;  /* 0x0000007f12077810 */ /* 0x040fe20007ffe807 */
[----:B------:R-:W-:Y:S01]  /*0f50*/  IMAD R0, R18, -0x800000, R3 ;  /* 0xff80000012007824 */ /* 0x000fe200078e0203 */
[----:B------:R-:W0:Y:S01]  /*0f60*/  MUFU.RCP R19, R22 ;  /* 0x0000001600137308 */ /* 0x000e220000001000 */
[----:B------:R-:W-:Y:S02]  /*0f70*/  FADD.FTZ R23, -R22, -RZ ;  /* 0x800000ff16177221 */ /* 0x000fe40000010100 */
[----:B------:R-:W-:-:S02]  /*0f80*/  IMAD.IADD R7, R7, 0x1, R8 ;  /* 0x0000000107077824 */ /* 0x000fc400078e0208 */
[----:B0-----:R-:W-:-:S04]  /*0f90*/  FFMA R20, R19, R23, 1 ;  /* 0x3f80000013147423 */ /* 0x001fc80000000017 */
[----:B------:R-:W-:-:S04]  /*0fa0*/  FFMA R19, R19, R20, R19 ;  /* 0x0000001413137223 */ /* 0x000fc80000000013 */
[----:B------:R-:W-:-:S04]  /*0fb0*/  FFMA R20, R0, R19, RZ ;  /* 0x0000001300147223 */ /* 0x000fc800000000ff */
[----:B------:R-:W-:-:S04]  /*0fc0*/  FFMA R3, R23, R20, R0 ;  /* 0x0000001417037223 */ /* 0x000fc80000000000 */
[----:B------:R-:W-:-:S04]  /*0fd0*/  FFMA R20, R19, R3, R20 ;  /* 0x0000000313147223 */ /* 0x000fc80000000014 */
[----:B------:R-:W-:-:S04]  /*0fe0*/  FFMA R23, R23, R20, R0 ;  /* 0x0000001417177223 */ /* 0x000fc80000000000 */
[----:B------:R-:W-:-:S05]  /*0ff0*/  FFMA R0, R19, R23, R20 ;  /* 0x0000001713007223 */ /* 0x000fca0000000014 */
[----:B------:R-:W-:-:S04]  /*1000*/  SHF.R.U32.HI R3, RZ, 0x17, R0 ;  /* 0x00000017ff037819 */ /* 0x000fc80000011600 */
[----:B------:R-:W-:-:S04]  /*1010*/  LOP3.LUT R8, R3, 0xff, RZ, 0xc0, !PT ;  /* 0x000000ff03087812 */ /* 0x000fc800078ec0ff */
[----:B------:R-:W-:-:S04]  /*1020*/  IADD3 R3, PT, PT, R8, R7, RZ ;  /* 0x0000000708037210 */ /* 0x000fc80007ffe0ff */
[----:B------:R-:W-:-:S04]  /*1030*/  IADD3 R8, PT, PT, R3, -0x1, RZ ;  /* 0xffffffff03087810 */ /* 0x000fc80007ffe0ff */
[----:B------:R-:W-:-:S13]  /*1040*/  ISETP.GE.U32.AND P0, PT, R8, 0xfe, PT ;  /* 0x000000fe0800780c */ /* 0x000fda0003f06070 */
[----:B------:R-:W-:Y:S05]  /*1050*/  @!P0 BRA `(.L_x_21) ;  /* 0x0000000000808947 */ /* 0x000fea0003800000 */
[----:B------:R-:W-:-:S13]  /*1060*/  ISETP.GT.AND P0, PT, R3, 0xfe, PT ;  /* 0x000000fe0300780c */ /* 0x000fda0003f04270 */
[----:B------:R-:W-:Y:S05]  /*1070*/  @P0 BRA `(.L_x_22) ;  /* 0x00000000006c0947 */ /* 0x000fea0003800000 */
[----:B------:R-:W-:-:S13]  /*1080*/  ISETP.GE.AND P0, PT, R3, 0x1, PT ;  /* 0x000000010300780c */ /* 0x000fda0003f06270 */
[----:B------:R-:W-:Y:S05]  /*1090*/  @P0 BRA `(.L_x_23) ;  /* 0x0000000000740947 */ /* 0x000fea0003800000 */
[----:B------:R-:W-:Y:S02]  /*10a0*/  ISETP.GE.AND P0, PT, R3, -0x18, PT ;  /* 0xffffffe80300780c */ /* 0x000fe40003f06270 */
[----:B------:R-:W-:-:S11]  /*10b0*/  LOP3.LUT R0, R0, 0x80000000, RZ, 0xc0, !PT ;  /* 0x8000000000007812 */ /* 0x000fd600078ec0ff */
[----:B------:R-:W-:Y:S05]  /*10c0*/  @!P0 BRA `(.L_x_23) ;  /* 0x0000000000688947 */ /* 0x000fea0003800000 */
[-CC-:B------:R-:W-:Y:S01]  /*10d0*/  FFMA.RZ R7, R19, R23.reuse, R20.reuse ;  /* 0x0000001713077223 */ /* 0x180fe2000000c014 */
[----:B------:R-:W-:Y:S01]  /*10e0*/  IADD3 R18, PT, PT, R3, 0x20, RZ ;  /* 0x0000002003127810 */ /* 0x000fe20007ffe0ff */
[CCC-:B------:R-:W-:Y:S01]  /*10f0*/  FFMA.RP R8, R19.reuse, R23.reuse, R20.reuse ;  /* 0x0000001713087223 */ /* 0x1c0fe20000008014 */
[----:B------:R-:W-:Y:S01]  /*1100*/  FFMA.RM R19, R19, R23, R20 ;  /* 0x0000001713137223 */ /* 0x000fe20000004014 */
[----:B------:R-:W-:Y:S02]  /*1110*/  ISETP.NE.AND P3, PT, R3, RZ, PT ;  /* 0x000000ff0300720c */ /* 0x000fe40003f65270 */
[----:B------:R-:W-:Y:S02]  /*1120*/  LOP3.LUT R7, R7, 0x7fffff, RZ, 0xc0, !PT ;  /* 0x007fffff07077812 */ /* 0x000fe400078ec0ff */
[----:B------:R-:W-:Y:S01]  /*1130*/  ISETP.NE.AND P1, PT, R3, RZ, PT ;  /* 0x000000ff0300720c */ /* 0x000fe20003f25270 */
[----:B------:R-:W-:Y:S01]  /*1140*/  IMAD.MOV R3, RZ, RZ, -R3 ;  /* 0x000000ffff037224 */ /* 0x000fe200078e0a03 */
[----:B------:R-:W-:-:S02]  /*1150*/  LOP3.LUT R7, R7, 0x800000, RZ, 0xfc, !PT ;  /* 0x0080000007077812 */ /* 0x000fc400078efcff */
[----:B------:R-:W-:Y:S02]  /*1160*/  FSETP.NEU.FTZ.AND P0, PT, R8, R19, PT ;  /* 0x000000130800720b */ /* 0x000fe40003f1d000 */
[----:B------:R-:W-:Y:S02]  /*1170*/  SHF.L.U32 R18, R7, R18, RZ ;  /* 0x0000001207127219 */ /* 0x000fe400000006ff */
[----:B------:R-:W-:Y:S02]  /*1180*/  SEL R8, R3, RZ, P3 ;  /* 0x000000ff03087207 */ /* 0x000fe40001800000 */
[----:B------:R-:W-:Y:S02]  /*1190*/  ISETP.NE.AND P1, PT, R18, RZ, P1 ;  /* 0x000000ff1200720c */ /* 0x000fe40000f25270 */
[----:B------:R-:W-:Y:S02]  /*11a0*/  SHF.R.U32.HI R8, RZ, R8, R7 ;  /* 0x00000008ff087219 */ /* 0x000fe40000011607 */
[----:B------:R-:W-:-:S02]  /*11b0*/  PLOP3.LUT P0, PT, P0, P1, PT, 0xf8, 0x8f ;  /* 0x00000000008f781c */ /* 0x000fc40000703f70 */
[----:B------:R-:W-:Y:S02]  /*11c0*/  SHF.R.U32.HI R7, RZ, 0x1, R8 ;  /* 0x00000001ff077819 */ /* 0x000fe40000011608 */
[----:B------:R-:W-:-:S04]  /*11d0*/  SEL R18, RZ, 0x1, !P0 ;  /* 0x00000001ff127807 */ /* 0x000fc80004000000 */
[----:B------:R-:W-:-:S04]  /*11e0*/  LOP3.LUT R3, R18, 0x1, R7, 0xf8, !PT ;  /* 0x0000000112037812 */ /* 0x000fc800078ef807 */
[----:B------:R-:W-:-:S04]  /*11f0*/  LOP3.LUT R8, R3, R8, RZ, 0xc0, !PT ;  /* 0x0000000803087212 */ /* 0x000fc800078ec0ff */
[----:B------:R-:W-:-:S04]  /*1200*/  IADD3 R7, PT, PT, R7, R8, RZ ;  /* 0x0000000807077210 */ /* 0x000fc80007ffe0ff */
[----:B------:R-:W-:Y:S01]  /*1210*/  LOP3.LUT R0, R7, R0, RZ, 0xfc, !PT ;  /* 0x0000000007007212 */ /* 0x000fe200078efcff */
[----:B------:R-:W-:Y:S06]  /*1220*/  BRA `(.L_x_23) ;  /* 0x0000000000107947 */ /* 0x000fec0003800000 */
.L_x_22:
[----:B------:R-:W-:-:S04]  /*1230*/  LOP3.LUT R0, R0, 0x80000000, RZ, 0xc0, !PT ;  /* 0x8000000000007812 */ /* 0x000fc800078ec0ff */
[----:B------:R-:W-:Y:S01]  /*1240*/  LOP3.LUT R0, R0, 0x7f800000, RZ, 0xfc, !PT ;  /* 0x7f80000000007812 */ /* 0x000fe200078efcff */
[----:B------:R-:W-:Y:S06]  /*1250*/  BRA `(.L_x_23) ;  /* 0x0000000000047947 */ /* 0x000fec0003800000 */
.L_x_21:
[----:B------:R-:W-:-:S07]  /*1260*/  LEA R0, R7, R0, 0x17 ;  /* 0x0000000007007211 */ /* 0x000fce00078eb8ff */
.L_x_23:
[----:B------:R-:W-:Y:S05]  /*1270*/  BSYNC.RECONVERGENT B3 ;  /* 0x0000000000037941 */ /* 0x000fea0003800200 */
.L_x_20:
[----:B------:R-:W-:Y:S05]  /*1280*/  BRA `(.L_x_24) ;  /* 0x0000000000207947 */ /* 0x000fea0003800000 */
.L_x_19:
[----:B------:R-:W-:-:S04]  /*1290*/  LOP3.LUT R0, R0, 0x80000000, R3, 0x48, !PT ;  /* 0x8000000000007812 */ /* 0x000fc800078e4803 */
[----:B------:R-:W-:Y:S01]  /*12a0*/  LOP3.LUT R0, R0, 0x7f800000, RZ, 0xfc, !PT ;  /* 0x7f80000000007812 */ /* 0x000fe200078efcff */
[----:B------:R-:W-:Y:S06]  /*12b0*/  BRA `(.L_x_24) ;  /* 0x0000000000147947 */ /* 0x000fec0003800000 */
.L_x_18:
[----:B------:R-:W-:Y:S01]  /*12c0*/  LOP3.LUT R0, R0, 0x80000000, R3, 0x48, !PT ;  /* 0x8000000000007812 */ /* 0x000fe200078e4803 */
[----:B------:R-:W-:Y:S06]  /*12d0*/  BRA `(.L_x_24) ;  /* 0x00000000000c7947 */ /* 0x000fec0003800000 */
.L_x_17:
[----:B------:R-:W0:Y:S01]  /*12e0*/  MUFU.RSQ R0, -QNAN ;  /* 0xffc0000000007908 */ /* 0x000e220000001400 */
[----:B------:R-:W-:Y:S05]  /*12f0*/  BRA `(.L_x_24) ;  /* 0x0000000000047947 */ /* 0x000fea0003800000 */
.L_x_16:
[----:B------:R-:W-:-:S07]  /*1300*/  FADD.FTZ R0, R3, R0 ;  /* 0x0000000003007221 */ /* 0x000fce0000010000 */
.L_x_24:
[----:B------:R-:W-:Y:S05]  /*1310*/  BSYNC.RECONVERGENT B2 ;  /* 0x0000000000027941 */ /* 0x000fea0003800200 */
.L_x_14:
[----:B------:R-:W-:-:S04]  /*1320*/  HFMA2 R7, -RZ, RZ, 0, 0 ;  /* 0x00000000ff077431 */ /* 0x000fc800000001ff */
[----:B0-----:R-:W-:Y:S05]  /*1330*/  RET.REL.NODEC R6 `(_Z20softmax_apply_kernelPKfPfiS0_S0_) ;  /* 0xffffffec06307950 */ /* 0x001fea0003c3ffff */
.L_x_25:
[----:B------:R-:W-:-:S00]  /*1340*/  BRA `(.L_x_25) ;  /* 0xfffffffc00fc7947 */ /* 0x000fc0000383ffff */
[----:B------:R-:W-:-:S00]  /*1350*/  NOP ;  /* 0x0000000000007918 */ /* 0x000fc00000000000 */
        /* <DEDUP_REMOVED lines=10> */
.L_x_72:


//--------------------- .text._Z20global_reduce_kernelPKfS0_PfS1_i --------------------------
	.section	.text._Z20global_reduce_kernelPKfS0_PfS1_i,"ax",@progbits
	.align	128
        .global         _Z20global_reduce_kernelPKfS0_PfS1_i
        .type           _Z20global_reduce_kernelPKfS0_PfS1_i,@function
        .size           _Z20global_reduce_kernelPKfS0_PfS1_i,(.L_x_75 - _Z20global_reduce_kernelPKfS0_PfS1_i)
        .other          _Z20global_reduce_kernelPKfS0_PfS1_i,@"STO_CUDA_ENTRY STV_DEFAULT"
_Z20global_reduce_kernelPKfS0_PfS1_i:
.text._Z20global_reduce_kernelPKfS0_PfS1_i:
[----:B------:R-:W-:Y:S01]  /*0000*/  LDC R1, c[0x0][0x37c] ;  /* 0x0000df00ff017b82 */ /* 0x000fe20000000800 */
[----:B------:R-:W0:Y:S01]  /*0010*/  S2R R0, SR_TID.X ;  /* 0x0000000000007919 */ /* 0x000e220000002100 */
[----:B------:R-:W0:Y:S01]  /*0020*/  LDCU UR4, c[0x0][0x3a0] ;  /* 0x00007400ff0477ac */ /* 0x000e220008000800 */
[----:B------:R-:W-:Y:S01]  /*0030*/  BSSY.RECONVERGENT B0, `(.L_x_26) ;  /* 0x000002d000007945 */ /* 0x000fe20003800200 */
[----:B------:R-:W-:Y:S01]  /*0040*/  HFMA2 R6, -RZ, RZ, 0, 0 ;  /* 0x00000000ff067431 */ /* 0x000fe200000001ff */
[----:B------:R-:W-:Y:S01]  /*0050*/  MOV R8, 0xff7fffff ;  /* 0xff7fffff00087802 */ /* 0x000fe20000000f00 */
[----:B------:R-:W1:Y:S01]  /*0060*/  LDCU.64 UR8, c[0x0][0x358] ;  /* 0x00006b00ff0877ac */ /* 0x000e620008000a00 */
[----:B0-----:R-:W-:-:S13]  /*0070*/  ISETP.GE.AND P0, PT, R0, UR4, PT ;  /* 0x0000000400007c0c */ /* 0x001fda000bf06270 */
[----:B-1----:R-:W-:Y:S05]  /*0080*/  @P0 BRA `(.L_x_27) ;  /* 0x00000000009c0947 */ /* 0x002fea0003800000 */
[----:B------:R-:W0:Y:S01]  /*0090*/  LDC R7, c[0x0][0x360] ;  /* 0x0000d800ff077b82 */ /* 0x000e220000000800 */
[----:B------:R-:W-:Y:S01]  /*00a0*/  BSSY.RECONVERGENT B1, `(.L_x_27) ;  /* 0x0000025000017945 */ /* 0x000fe20003800200 */
[----:B------:R-:W-:Y:S02]  /*00b0*/  MOV R6, RZ ;  /* 0x000000ff00067202 */ /* 0x000fe40000000f00 */
[----:B------:R-:W-:Y:S02]  /*00c0*/  MOV R15, 0xff7fffff ;  /* 0xff7fffff000f7802 */ /* 0x000fe40000000f00 */
[----:B------:R-:W-:Y:S02]  /*00d0*/  MOV R9, R0 ;  /* 0x0000000000097202 */ /* 0x000fe40000000f00 */
[----:B------:R-:W1:Y:S08]  /*00e0*/  LDC.64 R2, c[0x0][0x380] ;  /* 0x0000e000ff027b82 */ /* 0x000e700000000a00 */
[----:B------:R-:W2:Y:S02]  /*00f0*/  LDC.64 R4, c[0x0][0x388] ;  /* 0x0000e200ff047b82 */ /* 0x000ea40000000a00 */
.L_x_28:
[----:B-1----:R-:W-:-:S06]  /*0100*/  IMAD.WIDE R12, R9, 0x4, R2 ;  /* 0x00000004090c7825 */ /* 0x002fcc00078e0202 */
[----:B------:R-:W3:Y:S01]  /*0110*/  LDG.E R12, desc[UR8][R12.64] ;  /* 0x000000080c0c7981 */ /* 0x000ee2000c1e1900 */
[----:B--2---:R-:W-:-:S06]  /*0120*/  IMAD.WIDE R10, R9, 0x4, R4 ;  /* 0x00000004090a7825 */ /* 0x004fcc00078e0204 */
[----:B------:R1:W2:Y:S01]  /*0130*/  LDG.E R10, desc[UR8][R10.64] ;  /* 0x000000080a0a7981 */ /* 0x0002a2000c1e1900 */
[----:B------:R-:W-:Y:S01]  /*0140*/  HFMA2 R18, -RZ, RZ, 3.7421875, 0 ;  /* 0x437c0000ff127431 */ /* 0x000fe200000001ff */
[----:B------:R-:W-:Y:S02]  /*0150*/  MOV R19, 0x3bbb989d ;  /* 0x3bbb989d00137802 */ /* 0x000fe40000000f00 */
[----:B0-----:R-:W-:-:S04]  /*0160*/  IADD3 R9, PT, PT, R7, R9, RZ ;  /* 0x0000000907097210 */ /* 0x001fc80007ffe0ff */
[----:B------:R-:W-:Y:S02]  /*0170*/  ISETP.GE.AND P0, PT, R9, UR4, PT ;  /* 0x0000000409007c0c */ /* 0x000fe4000bf06270 */
[----:B---3--:R-:W-:-:S05]  /*0180*/  FMNMX R8, R12, R15, !PT ;  /* 0x0000000f0c087209 */ /* 0x008fca0007800000 */
[----:B------:R-:W-:Y:S01]  /*0190*/  FADD R16, R12, -R8 ;  /* 0x800000080c107221 */ /* 0x000fe20000000000 */
[----:B------:R-:W-:-:S03]  /*01a0*/  FADD R14, -R8, R15 ;  /* 0x0000000f080e7221 */ /* 0x000fc60000000100 */
[-C--:B------:R-:W-:Y:S01]  /*01b0*/  FFMA.SAT R17, R16, R19.reuse, 0.5 ;  /* 0x3f00000010117423 */ /* 0x080fe20000002013 */
[----:B------:R-:W-:-:S03]  /*01c0*/  FFMA.SAT R15, R14, R19, 0.5 ;  /* 0x3f0000000e0f7423 */ /* 0x000fc60000002013 */
[-C--:B------:R-:W-:Y:S01]  /*01d0*/  FFMA.RM R17, R17, R18.reuse, 12582913 ;  /* 0x4b40000111117423 */ /* 0x080fe20000004012 */
[----:B------:R-:W-:-:S03]  /*01e0*/  FFMA.RM R15, R15, R18, 12582913 ;  /* 0x4b4000010f0f7423 */ /* 0x000fc60000004012 */
[----:B------:R-:W-:Y:S01]  /*01f0*/  FADD R13, R17, -12583039 ;  /* 0xcb40007f110d7421 */ /* 0x000fe20000000000 */
[----:B-1----:R-:W-:Y:S01]  /*0200*/  FADD R11, R15, -12583039 ;  /* 0xcb40007f0f0b7421 */ /* 0x002fe20000000000 */
[----:B------:R-:W-:Y:S02]  /*0210*/  SHF.L.U32 R17, R17, 0x17, RZ ;  /* 0x0000001711117819 */ /* 0x000fe400000006ff */
[----:B------:R-:W-:Y:S01]  /*0220*/  FFMA R13, R16, 1.4426950216293334961, -R13 ;  /* 0x3fb8aa3b100d7823 */ /* 0x000fe2000000080d */
[----:B------:R-:W-:Y:S01]  /*0230*/  FFMA R11, R14, 1.4426950216293334961, -R11 ;  /* 0x3fb8aa3b0e0b7823 */ /* 0x000fe2000000080b */
[----:B------:R-:W-:Y:S02]  /*0240*/  SHF.L.U32 R15, R15, 0x17, RZ ;  /* 0x000000170f0f7819 */ /* 0x000fe400000006ff */
[----:B------:R-:W-:Y:S01]  /*0250*/  FFMA R16, R16, 1.925963033500011079e-08, R13 ;  /* 0x32a5706010107823 */ /* 0x000fe2000000000d */
[----:B------:R-:W-:-:S04]  /*0260*/  FFMA R11, R14, 1.925963033500011079e-08, R11 ;  /* 0x32a570600e0b7823 */ /* 0x000fc8000000000b */
[----:B------:R-:W0:Y:S08]  /*0270*/  MUFU.EX2 R12, R11 ;  /* 0x0000000b000c7308 */ /* 0x000e300000000800 */
[----:B------:R-:W1:Y:S01]  /*0280*/  MUFU.EX2 R16, R16 ;  /* 0x0000001000107308 */ /* 0x000e620000000800 */
[----:B0-----:R-:W-:Y:S01]  /*0290*/  FMUL R13, R15, R12 ;  /* 0x0000000c0f0d7220 */ /* 0x001fe20000400000 */
[----:B------:R-:W-:Y:S01]  /*02a0*/  MOV R15, R8 ;  /* 0x00000008000f7202 */ /* 0x000fe20000000f00 */
[----:B-1----:R-:W-:-:S04]  /*02b0*/  FMUL R17, R17, R16 ;  /* 0x0000001011117220 */ /* 0x002fc80000400000 */
[----:B--2---:R-:W-:-:S04]  /*02c0*/  FMUL R10, R10, R17 ;  /* 0x000000110a0a7220 */ /* 0x004fc80000400000 */
[----:B------:R-:W-:Y:S01]  /*02d0*/  FFMA R6, R13, R6, R10 ;  /* 0x000000060d067223 */ /* 0x000fe2000000000a */
[----:B------:R-:W-:Y:S06]  /*02e0*/  @!P0 BRA `(.L_x_28) ;  /* 0xfffffffc00848947 */ /* 0x000fec000383ffff */
[----:B------:R-:W-:Y:S05]  /*02f0*/  BSYNC.RECONVERGENT B1 ;  /* 0x0000000000017941 */ /* 0x000fea0003800200 */
.L_x_27:
[----:B------:R-:W-:Y:S05]  /*0300*/  BSYNC.RECONVERGENT B0 ;  /* 0x0000000000007941 */ /* 0x000fea0003800200 */
.L_x_26:
[----:B------:R-:W0:Y:S01]  /*0310*/  SHFL.DOWN PT, R3, R8, 0x10, 0x1f ;  /* 0x0a001f0008037f89 */ /* 0x000e2200000e0000 */
[----:B------:R-:W-:Y:S01]  /*0320*/  HFMA2 R2, -RZ, RZ, 0.96630859375, -0.0022525787353515625 ;  /* 0x3bbb989dff027431 */ /* 0x000fe200000001ff */
[----:B------:R-:W-:Y:S01]  /*0330*/  LOP3.LUT P0, RZ, R0, 0x1f, RZ, 0xc0, !PT ;  /* 0x0000001f00ff7812 */ /* 0x000fe2000780c0ff */
[----:B------:R-:W-:Y:S01]  /*0340*/  BSSY.RECONVERGENT B0, `(.L_x_29) ;  /* 0x000007e000007945 */ /* 0x000fe20003800200 */
[----:B0-----:R-:W-:-:S05]  /*0350*/  FMNMX R7, R3, R8, !PT ;  /* 0x0000000803077209 */ /* 0x001fca0007800000 */
[----:B------:R-:W-:Y:S01]  /*0360*/  FADD R9, R3, -R7 ;  /* 0x8000000703097221 */ /* 0x000fe20000000000 */
[----:B------:R-:W-:Y:S01]  /*0370*/  MOV R3, 0x437c0000 ;  /* 0x437c000000037802 */ /* 0x000fe20000000f00 */
[----:B------:R-:W-:Y:S01]  /*0380*/  FADD R5, -R7, R8 ;  /* 0x0000000807057221 */ /* 0x000fe20000000100 */
[----:B------:R-:W0:Y:S01]  /*0390*/  SHFL.DOWN PT, R13, R7, 0x8, 0x1f ;  /* 0x09001f00070d7f89 */ /* 0x000e2200000e0000 */
[----:B------:R-:W-:-:S04]  /*03a0*/  FFMA.SAT R4, R9, R2, 0.5 ;  /* 0x3f00000009047423 */ /* 0x000fc80000002002 */
[----:B------:R-:W-:Y:S01]  /*03b0*/  FFMA.RM R11, R4, R3, 12582913 ;  /* 0x4b400001040b7423 */ /* 0x000fe20000004003 */
[----:B------:R-:W-:-:S03]  /*03c0*/  FFMA.SAT R4, R5, R2, 0.5 ;  /* 0x3f00000005047423 */ /* 0x000fc60000002002 */
[----:B------:R-:W-:Y:S01]  /*03d0*/  FADD R10, R11, -12583039 ;  /* 0xcb40007f0b0a7421 */ /* 0x000fe20000000000 */
[----:B------:R-:W-:-:S03]  /*03e0*/  FFMA.RM R8, R4, R3, 12582913 ;  /* 0x4b40000104087423 */ /* 0x000fc60000004003 */
[----:B------:R-:W-:Y:S01]  /*03f0*/  FFMA R10, R9, 1.4426950216293334961, -R10 ;  /* 0x3fb8aa3b090a7823 */ /* 0x000fe2000000080a */
[----:B------:R-:W-:-:S03]  /*0400*/  FADD R4, R8, -12583039 ;  /* 0xcb40007f08047421 */ /* 0x000fc60000000000 */
[----:B------:R-:W-:Y:S01]  /*0410*/  FFMA R12, R9, 1.925963033500011079e-08, R10 ;  /* 0x32a57060090c7823 */ /* 0x000fe2000000000a */
[C---:B------:R-:W-:Y:S01]  /*0420*/  FFMA R4, R5.reuse, 1.4426950216293334961, -R4 ;  /* 0x3fb8aa3b05047823 */ /* 0x040fe20000000804 */
[----:B------:R-:W1:Y:S03]  /*0430*/  SHFL.DOWN PT, R9, R6, 0x10, 0x1f ;  /* 0x0a001f0006097f89 */ /* 0x000e6600000e0000 */
[----:B------:R-:W-:Y:S01]  /*0440*/  FFMA R10, R5, 1.925963033500011079e-08, R4 ;  /* 0x32a57060050a7823 */ /* 0x000fe20000000004 */
[----:B------:R-:W2:Y:S01]  /*0450*/  MUFU.EX2 R12, R12 ;  /* 0x0000000c000c7308 */ /* 0x000ea20000000800 */
[----:B0-----:R-:W-:-:S05]  /*0460*/  FMNMX R4, R7, R13, !PT ;  /* 0x0000000d07047209 */ /* 0x001fca0007800000 */
[--C-:B------:R-:W-:Y:S01]  /*0470*/  FADD R17, R13, -R4.reuse ;  /* 0x800000040d117221 */ /* 0x100fe20000000000 */
[----:B------:R-:W-:Y:S01]  /*0480*/  FADD R15, R7, -R4 ;  /* 0x80000004070f7221 */ /* 0x000fe20000000000 */
[----:B------:R-:W0:Y:S01]  /*0490*/  MUFU.EX2 R10, R10 ;  /* 0x0000000a000a7308 */ /* 0x000e220000000800 */
[----:B------:R-:W-:Y:S01]  /*04a0*/  SHF.L.U32 R13, R11, 0x17, RZ ;  /* 0x000000170b0d7819 */ /* 0x000fe200000006ff */
[-C--:B------:R-:W-:Y:S01]  /*04b0*/  FFMA.SAT R14, R17, R2.reuse, 0.5 ;  /* 0x3f000000110e7423 */ /* 0x080fe20000002002 */
[----:B------:R-:W3:Y:S01]  /*04c0*/  SHFL.DOWN PT, R5, R4, 0x4, 0x1f ;  /* 0x08801f0004057f89 */ /* 0x000ee200000e0000 */
[----:B------:R-:W-:Y:S01]  /*04d0*/  SHF.L.U32 R11, R8, 0x17, RZ ;  /* 0x00000017080b7819 */ /* 0x000fe200000006ff */
[----:B------:R-:W-:Y:S01]  /*04e0*/  FFMA.SAT R8, R15, R2, 0.5 ;  /* 0x3f0000000f087423 */ /* 0x000fe20000002002 */
[----:B------:R-:W-:-:S03]  /*04f0*/  FFMA.RM R7, R14, R3, 12582913 ;  /* 0x4b4000010e077423 */ /* 0x000fc60000004003 */
[----:B------:R-:W-:Y:S01]  /*0500*/  FFMA.RM R8, R8, R3, 12582913 ;  /* 0x4b40000108087423 */ /* 0x000fe20000004003 */
[----:B--2---:R-:W-:Y:S01]  /*0510*/  FMUL R12, R13, R12 ;  /* 0x0000000c0d0c7220 */ /* 0x004fe20000400000 */
[C---:B------:R-:W-:Y:S01]  /*0520*/  FADD R14, R7.reuse, -12583039 ;  /* 0xcb40007f070e7421 */ /* 0x040fe20000000000 */
[----:B------:R-:W-:Y:S02]  /*0530*/  SHF.L.U32 R7, R7, 0x17, RZ ;  /* 0x0000001707077819 */ /* 0x000fe400000006ff */
[----:B-1----:R-:W-:Y:S01]  /*0540*/  FMUL R12, R9, R12 ;  /* 0x0000000c090c7220 */ /* 0x002fe20000400000 */
[----:B------:R-:W-:Y:S01]  /*0550*/  FFMA R14, R17, 1.4426950216293334961, -R14 ;  /* 0x3fb8aa3b110e7823 */ /* 0x000fe2000000080e */
[----:B0-----:R-:W-:Y:S01]  /*0560*/  FMUL R11, R11, R10 ;  /* 0x0000000a0b0b7220 */ /* 0x001fe20000400000 */
[C---:B------:R-:W-:Y:S02]  /*0570*/  FADD R10, R8.reuse, -12583039 ;  /* 0xcb40007f080a7421 */ /* 0x040fe40000000000 */
[----:B------:R-:W-:Y:S01]  /*0580*/  FFMA R14, R17, 1.925963033500011079e-08, R14 ;  /* 0x32a57060110e7823 */ /* 0x000fe2000000000e */
[----:B------:R-:W-:Y:S01]  /*0590*/  SHF.L.U32 R8, R8, 0x17, RZ ;  /* 0x0000001708087819 */ /* 0x000fe200000006ff */
[----:B------:R-:W-:Y:S01]  /*05a0*/  FFMA R9, R11, R6, R12 ;  /* 0x000000060b097223 */ /* 0x000fe2000000000c */
[----:B------:R-:W-:-:S03]  /*05b0*/  FFMA R10, R15, 1.4426950216293334961, -R10 ;  /* 0x3fb8aa3b0f0a7823 */ /* 0x000fc6000000080a */
[----:B------:R-:W0:Y:S01]  /*05c0*/  MUFU.EX2 R14, R14 ;  /* 0x0000000e000e7308 */ /* 0x000e220000000800 */
[----:B------:R-:W-:Y:S01]  /*05d0*/  FFMA R15, R15, 1.925963033500011079e-08, R10 ;  /* 0x32a570600f0f7823 */ /* 0x000fe2000000000a */
[C---:B---3--:R-:W-:Y:S01]  /*05e0*/  FMNMX R6, R4.reuse, R5, !PT ;  /* 0x0000000504067209 */ /* 0x048fe20007800000 */
[----:B------:R-:W1:Y:S04]  /*05f0*/  SHFL.DOWN PT, R10, R9, 0x8, 0x1f ;  /* 0x09001f00090a7f89 */ /* 0x000e6800000e0000 */
[--C-:B------:R-:W-:Y:S01]  /*0600*/  FADD R13, R5, -R6.reuse ;  /* 0x80000006050d7221 */ /* 0x100fe20000000000 */
[----:B------:R-:W2:Y:S01]  /*0610*/  MUFU.EX2 R15, R15 ;  /* 0x0000000f000f7308 */ /* 0x000ea20000000800 */
[----:B------:R-:W3:Y:S01]  /*0620*/  SHFL.DOWN PT, R5, R6, 0x2, 0x1f ;  /* 0x08401f0006057f89 */ /* 0x000ee200000e0000 */
[----:B------:R-:W-:Y:S01]  /*0630*/  FADD R11, R4, -R6 ;  /* 0x80000006040b7221 */ /* 0x000fe20000000000 */
[----:B------:R-:W-:-:S03]  /*0640*/  FFMA.SAT R12, R13, R2, 0.5 ;  /* 0x3f0000000d0c7423 */ /* 0x000fc60000002002 */
[----:B------:R-:W-:Y:S01]  /*0650*/  FFMA.SAT R16, R11, R2, 0.5 ;  /* 0x3f0000000b107423 */ /* 0x000fe20000002002 */
[----:B------:R-:W-:Y:S01]  /*0660*/  FFMA.RM R4, R12, R3, 12582913 ;  /* 0x4b4000010c047423 */ /* 0x000fe20000004003 */
[----:B0-----:R-:W-:-:S03]  /*0670*/  FMUL R7, R7, R14 ;  /* 0x0000000e07077220 */ /* 0x001fc60000400000 */
[----:B------:R-:W-:-:S04]  /*0680*/  FADD R18, R4, -12583039 ;  /* 0xcb40007f04127421 */ /* 0x000fc80000000000 */
[C---:B------:R-:W-:Y:S01]  /*0690*/  FFMA R18, R13.reuse, 1.4426950216293334961, -R18 ;  /* 0x3fb8aa3b0d127823 */ /* 0x040fe20000000812 */
[----:B--2---:R-:W-:Y:S01]  /*06a0*/  FMUL R12, R8, R15 ;  /* 0x0000000f080c7220 */ /* 0x004fe20000400000 */
[----:B------:R-:W-:Y:S01]  /*06b0*/  FFMA.RM R8, R16, R3, 12582913 ;  /* 0x4b40000110087423 */ /* 0x000fe20000004003 */
[----:B-1----:R-:W-:Y:S01]  /*06c0*/  FMUL R10, R10, R7 ;  /* 0x000000070a0a7220 */ /* 0x002fe20000400000 */
[----:B------:R-:W-:Y:S02]  /*06d0*/  FFMA R18, R13, 1.925963033500011079e-08, R18 ;  /* 0x32a570600d127823 */ /* 0x000fe40000000012 */
[C---:B------:R-:W-:Y:S01]  /*06e0*/  FADD R14, R8.reuse, -12583039 ;  /* 0xcb40007f080e7421 */ /* 0x040fe20000000000 */
[----:B------:R-:W-:Y:S01]  /*06f0*/  FFMA R9, R9, R12, R10 ;  /* 0x0000000c09097223 */ /* 0x000fe2000000000a */
[----:B------:R-:W-:Y:S02]  /*0700*/  SHF.L.U32 R8, R8, 0x17, RZ ;  /* 0x0000001708087819 */ /* 0x000fe400000006ff */
[C---:B------:R-:W-:Y:S01]  /*0710*/  FFMA R14, R11.reuse, 1.4426950216293334961, -R14 ;  /* 0x3fb8aa3b0b0e7823 */ /* 0x040fe2000000080e */
[----:B------:R-:W0:Y:S01]  /*0720*/  MUFU.EX2 R18, R18 ;  /* 0x0000001200127308 */ /* 0x000e220000000800 */
[----:B------:R-:W1:Y:S01]  /*0730*/  SHFL.DOWN PT, R12, R9, 0x4, 0x1f ;  /* 0x08801f00090c7f89 */ /* 0x000e6200000e0000 */
[----:B---3--:R-:W-:Y:S01]  /*0740*/  FMNMX R7, R6, R5, !PT ;  /* 0x0000000506077209 */ /* 0x008fe20007800000 */
[----:B------:R-:W-:-:S04]  /*0750*/  FFMA R14, R11, 1.925963033500011079e-08, R14 ;  /* 0x32a570600b0e7823 */ /* 0x000fc8000000000e */
[--C-:B------:R-:W-:Y:S01]  /*0760*/  FADD R17, R5, -R7.reuse ;  /* 0x8000000705117221 */ /* 0x100fe20000000000 */
[----:B------:R-:W2:Y:S01]  /*0770*/  MUFU.EX2 R11, R14 ;  /* 0x0000000e000b7308 */ /* 0x000ea20000000800 */
[----:B------:R-:W3:Y:S01]  /*0780*/  SHFL.DOWN PT, R10, R7, 0x1, 0x1f ;  /* 0x08201f00070a7f89 */ /* 0x000ee200000e0000 */
[----:B------:R-:W-:Y:S01]  /*0790*/  SHF.L.U32 R5, R4, 0x17, RZ ;  /* 0x0000001704057819 */ /* 0x000fe200000006ff */
[----:B------:R-:W-:Y:S01]  /*07a0*/  FFMA.SAT R16, R17, R2, 0.5 ;  /* 0x3f00000011107423 */ /* 0x000fe20000002002 */
[----:B------:R-:W-:-:S03]  /*07b0*/  FADD R15, R6, -R7 ;  /* 0x80000007060f7221 */ /* 0x000fc60000000000 */
[-C--:B------:R-:W-:Y:S01]  /*07c0*/  FFMA.RM R4, R16, R3.reuse, 12582913 ;  /* 0x4b40000110047423 */ /* 0x080fe20000004003 */
[----:B------:R-:W-:Y:S01]  /*07d0*/  FFMA.SAT R6, R15, R2, 0.5 ;  /* 0x3f0000000f067423 */ /* 0x000fe20000002002 */
[----:B0-----:R-:W-:Y:S02]  /*07e0*/  FMUL R13, R5, R18 ;  /* 0x00000012050d7220 */ /* 0x001fe40000400000 */
[----:B------:R-:W-:Y:S01]  /*07f0*/  FADD R16, R4, -12583039 ;  /* 0xcb40007f04107421 */ /* 0x000fe20000000000 */
[----:B------:R-:W-:Y:S01]  /*0800*/  FFMA.RM R5, R6, R3, 12582913 ;  /* 0x4b40000106057423 */ /* 0x000fe20000004003 */
[----:B------:R-:W-:Y:S02]  /*0810*/  SHF.L.U32 R4, R4, 0x17, RZ ;  /* 0x0000001704047819 */ /* 0x000fe400000006ff */
[----:B------:R-:W-:Y:S01]  /*0820*/  FFMA R16, R17, 1.4426950216293334961, -R16 ;  /* 0x3fb8aa3b11107823 */ /* 0x000fe20000000810 */
[----:B------:R-:W-:Y:S01]  /*0830*/  FADD R6, R5, -12583039 ;  /* 0xcb40007f05067421 */ /* 0x000fe20000000000 */
[----:B--2---:R-:W-:Y:S01]  /*0840*/  FMUL R8, R8, R11 ;  /* 0x0000000b08087220 */ /* 0x004fe20000400000 */
[----:B-1----:R-:W-:Y:S01]  /*0850*/  FMUL R12, R12, R13 ;  /* 0x0000000d0c0c7220 */ /* 0x002fe20000400000 */
[----:B------:R-:W-:Y:S01]  /*0860*/  FFMA R16, R17, 1.925963033500011079e-08, R16 ;  /* 0x32a5706011107823 */ /* 0x000fe20000000010 */
[----:B------:R-:W-:Y:S01]  /*0870*/  FFMA R6, R15, 1.4426950216293334961, -R6 ;  /* 0x3fb8aa3b0f067823 */ /* 0x000fe20000000806 */
[----:B------:R-:W-:Y:S01]  /*0880*/  SHF.L.U32 R5, R5, 0x17, RZ ;  /* 0x0000001705057819 */ /* 0x000fe200000006ff */
[----:B------:R-:W-:Y:S01]  /*0890*/  FFMA R9, R9, R8, R12 ;  /* 0x0000000809097223 */ /* 0x000fe2000000000c */
[----:B------:R-:W0:Y:S01]  /*08a0*/  MUFU.EX2 R11, R16 ;  /* 0x00000010000b7308 */ /* 0x000e220000000800 */
[----:B------:R-:W-:Y:S01]  /*08b0*/  FFMA R15, R15, 1.925963033500011079e-08, R6 ;  /* 0x32a570600f0f7823 */ /* 0x000fe20000000006 */
[----:B---3--:R-:W-:-:S02]  /*08c0*/  FMNMX R6, R7, R10, !PT ;  /* 0x0000000a07067209 */ /* 0x008fc40007800000 */
[----:B------:R-:W1:Y:S03]  /*08d0*/  SHFL.DOWN PT, R8, R9, 0x2, 0x1f ;  /* 0x08401f0009087f89 */ /* 0x000e6600000e0000 */
[--C-:B------:R-:W-:Y:S01]  /*08e0*/  FADD R17, R10, -R6.reuse ;  /* 0x800000060a117221 */ /* 0x100fe20000000000 */
[----:B------:R-:W2:Y:S01]  /*08f0*/  MUFU.EX2 R12, R15 ;  /* 0x0000000f000c7308 */ /* 0x000ea20000000800 */
[----:B------:R-:W-:Y:S02]  /*0900*/  FADD R13, R7, -R6 ;  /* 0x80000006070d7221 */ /* 0x000fe40000000000 */
[----:B------:R-:W-:-:S04]  /*0910*/  FFMA.SAT R10, R17, R2, 0.5 ;  /* 0x3f000000110a7423 */ /* 0x000fc80000002002 */
[----:B------:R-:W-:Y:S01]  /*0920*/  FFMA.RM R7, R10, R3, 12582913 ;  /* 0x4b4000010a077423 */ /* 0x000fe20000004003 */
[----:B------:R-:W-:Y:S01]  /*0930*/  FFMA.SAT R10, R13, R2, 0.5 ;  /* 0x3f0000000d0a7423 */ /* 0x000fe20000002002 */
[----:B0-----:R-:W-:Y:S02]  /*0940*/  FMUL R11, R4, R11 ;  /* 0x0000000b040b7220 */ /* 0x001fe40000400000 */
[C---:B------:R-:W-:Y:S01]  /*0950*/  FADD R14, R7.reuse, -12583039 ;  /* 0xcb40007f070e7421 */ /* 0x040fe20000000000 */
[----:B------:R-:W-:Y:S01]  /*0960*/  FFMA.RM R10, R10, R3, 12582913 ;  /* 0x4b4000010a0a7423 */ /* 0x000fe20000004003 */
[----:B------:R-:W-:Y:S02]  /*0970*/  SHF.L.U32 R7, R7, 0x17, RZ ;  /* 0x0000001707077819 */ /* 0x000fe400000006ff */
[----:B------:R-:W-:Y:S01]  /*0980*/  FFMA R14, R17, 1.4426950216293334961, -R14 ;  /* 0x3fb8aa3b110e7823 */ /* 0x000fe2000000080e */
[C---:B------:R-:W-:Y:S01]  /*0990*/  FADD R4, R10.reuse, -12583039 ;  /* 0xcb40007f0a047421 */ /* 0x040fe20000000000 */
[----:B--2---:R-:W-:Y:S01]  /*09a0*/  FMUL R12, R5, R12 ;  /* 0x0000000c050c7220 */ /* 0x004fe20000400000 */
[----:B------:R-:W-:Y:S01]  /*09b0*/  SHF.L.U32 R10, R10, 0x17, RZ ;  /* 0x000000170a0a7819 */ /* 0x000fe200000006ff */
[----:B------:R-:W-:Y:S01]  /*09c0*/  FFMA R14, R17, 1.925963033500011079e-08, R14 ;  /* 0x32a57060110e7823 */ /* 0x000fe2000000000e */
[----:B-1----:R-:W-:-:S04]  /*09d0*/  FMUL R8, R8, R11 ;  /* 0x0000000b08087220 */ /* 0x002fc80000400000 */
[----:B------:R-:W-:Y:S01]  /*09e0*/  FFMA R8, R9, R12, R8 ;  /* 0x0000000c09087223 */ /* 0x000fe20000000008 */
[C---:B------:R-:W-:Y:S01]  /*09f0*/  FFMA R12, R13.reuse, 1.4426950216293334961, -R4 ;  /* 0x3fb8aa3b0d0c7823 */ /* 0x040fe20000000804 */
[----:B------:R-:W0:Y:S03]  /*0a00*/  MUFU.EX2 R14, R14 ;  /* 0x0000000e000e7308 */ /* 0x000e260000000800 */
[----:B------:R-:W1:Y:S01]  /*0a10*/  SHFL.DOWN PT, R4, R8, 0x1, 0x1f ;  /* 0x08201f0008047f89 */ /* 0x000e6200000e0000 */
[----:B------:R-:W-:-:S04]  /*0a20*/  FFMA R12, R13, 1.925963033500011079e-08, R12 ;  /* 0x32a570600d0c7823 */ /* 0x000fc8000000000c */
[----:B------:R-:W2:Y:S01]  /*0a30*/  MUFU.EX2 R5, R12 ;  /* 0x0000000c00057308 */ /* 0x000ea20000000800 */
[----:B0-----:R-:W-:Y:S01]  /*0a40*/  FMUL R7, R7, R14 ;  /* 0x0000000e07077220 */ /* 0x001fe20000400000 */
[----:B--2---:R-:W-:-:S03]  /*0a50*/  FMUL R5, R10, R5 ;  /* 0x000000050a057220 */ /* 0x004fc60000400000 */
[----:B-1----:R-:W-:-:S04]  /*0a60*/  FMUL R7, R4, R7 ;  /* 0x0000000704077220 */ /* 0x002fc80000400000 */
[----:B------:R-:W-:Y:S01]  /*0a70*/  FFMA R7, R8, R5, R7 ;  /* 0x0000000508077223 */ /* 0x000fe20000000007 */
[----:B------:R-:W-:Y:S06]  /*0a80*/  @P0 BRA `(.L_x_30) ;  /* 0x0000000000240947 */ /* 0x000fec0003800000 */
[----:B------:R-:W0:Y:S01]  /*0a90*/  S2UR UR6, SR_CgaCtaId ;  /* 0x00000000000679c3 */ /* 0x000e220000008800 */
[----:B------:R-:W-:Y:S02]  /*0aa0*/  UMOV UR4, 0x400 ;  /* 0x0000040000047882 */ /* 0x000fe40000000000 */
[----:B------:R-:W-:Y:S02]  /*0ab0*/  UIADD3 UR5, UPT, UPT, UR4, 0x80, URZ ;  /* 0x0000008004057890 */ /* 0x000fe4000fffe0ff */
[----:B0-----:R-:W-:Y:S02]  /*0ac0*/  ULEA UR4, UR6, UR4, 0x18 ;  /* 0x0000000406047291 */ /* 0x001fe4000f8ec0ff */
[----:B------:R-:W-:-:S04]  /*0ad0*/  ULEA UR5, UR6, UR5, 0x18 ;  /* 0x0000000506057291 */ /* 0x000fc8000f8ec0ff */
[C---:B------:R-:W-:Y:S02]  /*0ae0*/  LEA.HI R5, R0.reuse, UR4, RZ, 0x1d ;  /* 0x0000000400057c11 */ /* 0x040fe4000f8fe8ff */
[----:B------:R-:W-:-:S03]  /*0af0*/  LEA.HI R4, R0, UR5, RZ, 0x1d ;  /* 0x0000000500047c11 */ /* 0x000fc6000f8fe8ff */
[----:B------:R0:W-:Y:S04]  /*0b00*/  STS [R5], R6 ;  /* 0x0000000605007388 */ /* 0x0001e80000000800 */
[----:B------:R0:W-:Y:S02]  /*0b10*/  STS [R4], R7 ;  /* 0x0000000704007388 */ /* 0x0001e40000000800 */
.L_x_30:
[----:B------:R-:W-:Y:S05]  /*0b20*/  BSYNC.RECONVERGENT B0 ;  /* 0x0000000000007941 */ /* 0x000fea0003800200 */
.L_x_29:
[----:B------:R-:W1:Y:S01]  /*0b30*/  LDCU UR4, c[0x0][0x360] ;  /* 0x00006c00ff0477ac */ /* 0x000e620008000800 */
[----:B------:R-:W-:Y:S01]  /*0b40*/  BAR.SYNC.DEFER_BLOCKING 0x0 ;  /* 0x0000000000007b1d */ /* 0x000fe20000010000 */
[----:B-1----:R-:W-:-:S06]  /*0b50*/  USHF.R.U32.HI UR4, URZ, 0x5, UR4 ;  /* 0x00000005ff047899 */ /* 0x002fcc0008011604 */
[----:B------:R-:W-:-:S13]  /*0b60*/  ISETP.GE.U32.AND P0, PT, R0, UR4, PT ;  /* 0x0000000400007c0c */ /* 0x000fda000bf06070 */
[----:B------:R-:W-:Y:S05]  /*0b70*/  @P0 EXIT ;  /* 0x000000000000094d */ /* 0x000fea0003800000 */
[----:B------:R-:W1:Y:S01]  /*0b80*/  S2UR UR5, SR_CgaCtaId ;  /* 0x00000000000579c3 */ /* 0x000e620000008800 */
[----:B------:R-:W-:Y:S01]  /*0b90*/  UMOV UR4, 0x400 ;  /* 0x0000040000047882 */ /* 0x000fe20000000000 */
[----:B------:R-:W-:Y:S01]  /*0ba0*/  ISETP.NE.AND P0, PT, R0, RZ, PT ;  /* 0x000000ff0000720c */ /* 0x000fe20003f05270 */
[----:B-1----:R-:W-:Y:S02]  /*0bb0*/  ULEA UR6, UR5, UR4, 0x18 ;  /* 0x0000000405067291 */ /* 0x002fe4000f8ec0ff */
[----:B------:R-:W-:-:S04]  /*0bc0*/  UIADD3 UR4, UPT, UPT, UR4, 0x80, URZ ;  /* 0x0000008004047890 */ /* 0x000fc8000fffe0ff */
[----:B0-----:R-:W-:Y:S01]  /*0bd0*/  LEA R5, R0, UR6, 0x2 ;  /* 0x0000000600057c11 */ /* 0x001fe2000f8e10ff */
[----:B------:R-:W-:-:S05]  /*0be0*/  ULEA UR4, UR5, UR4, 0x18 ;  /* 0x0000000405047291 */ /* 0x000fca000f8ec0ff */
[----:B------:R-:W0:Y:S01]  /*0bf0*/  LDS R5, [R5] ;  /* 0x0000000005057984 */ /* 0x000e220000000800 */
[----:B------:R-:W-:-:S06]  /*0c00*/  LEA R4, R0, UR4, 0x2 ;  /* 0x0000000400047c11 */ /* 0x000fcc000f8e10ff */
[----:B------:R-:W-:Y:S04]  /*0c10*/  LDS R4, [R4] ;  /* 0x0000000004047984 */ /* 0x000fe80000000800 */
[----:B0-----:R-:W0:Y:S02]  /*0c20*/  SHFL.DOWN PT, R6, R5, 0x10, 0x1f ;  /* 0x0a001f0005067f89 */ /* 0x001e2400000e0000 */
[----:B0-----:R-:W-:-:S05]  /*0c30*/  FMNMX R10, R5, R6, !PT ;  /* 0x00000006050a7209 */ /* 0x001fca0007800000 */
[--C-:B------:R-:W-:Y:S01]  /*0c40*/  FADD R9, R6, -R10.reuse ;  /* 0x8000000a06097221 */ /* 0x100fe20000000000 */
[----:B------:R-:W0:Y:S01]  /*0c50*/  SHFL.DOWN PT, R15, R10, 0x8, 0x1f ;  /* 0x09001f000a0f7f89 */ /* 0x000e2200000e0000 */
[----:B------:R-:W-:Y:S02]  /*0c60*/  FADD R7, R5, -R10 ;  /* 0x8000000a05077221 */ /* 0x000fe40000000000 */
[----:B------:R-:W-:-:S04]  /*0c70*/  FFMA.SAT R6, R9, R2, 0.5 ;  /* 0x3f00000009067423 */ /* 0x000fc80000002002 */
[----:B------:R-:W-:Y:S01]  /*0c80*/  FFMA.RM R13, R6, R3, 12582913 ;  /* 0x4b400001060d7423 */ /* 0x000fe20000004003 */
[----:B------:R-:W-:-:S03]  /*0c90*/  FFMA.SAT R6, R7, R2, 0.5 ;  /* 0x3f00000007067423 */ /* 0x000fc60000002002 */
[C---:B------:R-:W-:Y:S01]  /*0ca0*/  FADD R8, R13.reuse, -12583039 ;  /* 0xcb40007f0d087421 */ /* 0x040fe20000000000 */
[----:B------:R-:W-:Y:S01]  /*0cb0*/  FFMA.RM R11, R6, R3, 12582913 ;  /* 0x4b400001060b7423 */ /* 0x000fe20000004003 */
[----:B------:R-:W-:Y:S02]  /*0cc0*/  SHF.L.U32 R13, R13, 0x17, RZ ;  /* 0x000000170d0d7819 */ /* 0x000fe400000006ff */
[----:B------:R-:W-:Y:S01]  /*0cd0*/  FFMA R8, R9, 1.4426950216293334961, -R8 ;  /* 0x3fb8aa3b09087823 */ /* 0x000fe20000000808 */
[C---:B------:R-:W-:Y:S01]  /*0ce0*/  FADD R6, R11.reuse, -12583039 ;  /* 0xcb40007f0b067421 */ /* 0x040fe20000000000 */
[----:B------:R-:W-:Y:S02]  /*0cf0*/  SHF.L.U32 R11, R11, 0x17, RZ ;  /* 0x000000170b0b7819 */ /* 0x000fe400000006ff */
[----:B------:R-:W-:Y:S01]  /*0d00*/  FFMA R14, R9, 1.925963033500011079e-08, R8 ;  /* 0x32a57060090e7823 */ /* 0x000fe20000000008 */
[C---:B------:R-:W-:Y:S01]  /*0d10*/  FFMA R6, R7.reuse, 1.4426950216293334961, -R6 ;  /* 0x3fb8aa3b07067823 */ /* 0x040fe20000000806 */
[----:B------:R-:W1:Y:S03]  /*0d20*/  SHFL.DOWN PT, R9, R4, 0x10, 0x1f ;  /* 0x0a001f0004097f89 */ /* 0x000e6600000e0000 */
[----:B------:R-:W-:Y:S01]  /*0d30*/  FFMA R12, R7, 1.925963033500011079e-08, R6 ;  /* 0x32a57060070c7823 */ /* 0x000fe20000000006 */
[----:B------:R-:W2:Y:S01]  /*0d40*/  MUFU.EX2 R14, R14 ;  /* 0x0000000e000e7308 */ /* 0x000ea20000000800 */
[----:B0-----:R-:W-:-:S05]  /*0d50*/  FMNMX R5, R10, R15, !PT ;  /* 0x0000000f0a057209 */ /* 0x001fca0007800000 */
[----:B------:R-:W0:Y:S01]  /*0d60*/  SHFL.DOWN PT, R8, R5, 0x4, 0x1f ;  /* 0x08801f0005087f89 */ /* 0x000e2200000e0000 */
[--C-:B------:R-:W-:Y:S01]  /*0d70*/  FADD R17, R15, -R5.reuse ;  /* 0x800000050f117221 */ /* 0x100fe20000000000 */
[----:B------:R-:W3:Y:S01]  /*0d80*/  MUFU.EX2 R12, R12 ;  /* 0x0000000c000c7308 */ /* 0x000ee20000000800 */
[----:B------:R-:W-:Y:S02]  /*0d90*/  FADD R15, R10, -R5 ;  /* 0x800000050a0f7221 */ /* 0x000fe40000000000 */
[-C--:B------:R-:W-:Y:S02]  /*0da0*/  FFMA.SAT R6, R17, R2.reuse, 0.5 ;  /* 0x3f00000011067423 */ /* 0x080fe40000002002 */
[----:B------:R-:W-:Y:S02]  /*0db0*/  FFMA.SAT R10, R15, R2, 0.5 ;  /* 0x3f0000000f0a7423 */ /* 0x000fe40000002002 */
[-C--:B------:R-:W-:Y:S02]  /*0dc0*/  FFMA.RM R6, R6, R3.reuse, 12582913 ;  /* 0x4b40000106067423 */ /* 0x080fe40000004003 */
[----:B------:R-:W-:Y:S01]  /*0dd0*/  FFMA.RM R7, R10, R3, 12582913 ;  /* 0x4b4000010a077423 */ /* 0x000fe20000004003 */
[----:B--2---:R-:W-:Y:S01]  /*0de0*/  FMUL R14, R13, R14 ;  /* 0x0000000e0d0e7220 */ /* 0x004fe20000400000 */
[C---:B------:R-:W-:Y:S01]  /*0df0*/  FADD R16, R6.reuse, -12583039 ;  /* 0xcb40007f06107421 */ /* 0x040fe20000000000 */
[----:B------:R-:W-:Y:S01]  /*0e00*/  SHF.L.U32 R6, R6, 0x17, RZ ;  /* 0x0000001706067819 */ /* 0x000fe200000006ff */
[----:B------:R-:W-:Y:S01]  /*0e10*/  FADD R10, R7, -12583039 ;  /* 0xcb40007f070a7421 */ /* 0x000fe20000000000 */
[----:B-1----:R-:W-:Y:S01]  /*0e20*/  FMUL R9, R9, R14 ;  /* 0x0000000e09097220 */ /* 0x002fe20000400000 */
[----:B------:R-:W-:Y:S01]  /*0e30*/  FFMA R16, R17, 1.4426950216293334961, -R16 ;  /* 0x3fb8aa3b11107823 */ /* 0x000fe20000000810 */
[----:B------:R-:W-:Y:S01]  /*0e40*/  SHF.L.U32 R7, R7, 0x17, RZ ;  /* 0x0000001707077819 */ /* 0x000fe200000006ff */
[----:B---3--:R-:W-:Y:S01]  /*0e50*/  FMUL R11, R11, R12 ;  /* 0x0000000c0b0b7220 */ /* 0x008fe20000400000 */
[----:B------:R-:W-:Y:S01]  /*0e60*/  FFMA R12, R15, 1.4426950216293334961, -R10 ;  /* 0x3fb8aa3b0f0c7823 */ /* 0x000fe2000000080a */
[----:B------:R-:W-:-:S02]  /*0e70*/  FFMA R16, R17, 1.925963033500011079e-08, R16 ;  /* 0x32a5706011107823 */ /* 0x000fc40000000010 */
[----:B------:R-:W-:Y:S01]  /*0e80*/  FFMA R10, R4, R11, R9 ;  /* 0x0000000b040a7223 */ /* 0x000fe20000000009 */
[----:B------:R-:W-:Y:S01]  /*0e90*/  FFMA R15, R15, 1.925963033500011079e-08, R12 ;  /* 0x32a570600f0f7823 */ /* 0x000fe2000000000c */
[C---:B0-----:R-:W-:Y:S01]  /*0ea0*/  FMNMX R4, R5.reuse, R8, !PT ;  /* 0x0000000805047209 */ /* 0x041fe20007800000 */
[----:B------:R-:W0:Y:S02]  /*0eb0*/  MUFU.EX2 R13, R16 ;  /* 0x00000010000d7308 */ /* 0x000e240000000800 */
[----:B------:R-:W1:Y:S02]  /*0ec0*/  SHFL.DOWN PT, R12, R10, 0x8, 0x1f ;  /* 0x09001f000a0c7f89 */ /* 0x000e6400000e0000 */
[--C-:B------:R-:W-:Y:S01]  /*0ed0*/  FADD R17, R8, -R4.reuse ;  /* 0x8000000408117221 */ /* 0x100fe20000000000 */
[----:B------:R-:W-:Y:S01]  /*0ee0*/  FADD R11, R5, -R4 ;  /* 0x80000004050b7221 */ /* 0x000fe20000000000 */
[----:B------:R-:W2:Y:S02]  /*0ef0*/  SHFL.DOWN PT, R9, R4, 0x2, 0x1f ;  /* 0x08401f0004097f89 */ /* 0x000ea400000e0000 */
[----:B------:R-:W3:Y:S01]  /*0f00*/  MUFU.EX2 R14, R15 ;  /* 0x0000000f000e7308 */ /* 0x000ee20000000800 */
[----:B------:R-:W-:-:S04]  /*0f10*/  FFMA.SAT R8, R17, R2, 0.5 ;  /* 0x3f00000011087423 */ /* 0x000fc80000002002 */
[----:B------:R-:W-:Y:S01]  /*0f20*/  FFMA.RM R5, R8, R3, 12582913 ;  /* 0x4b40000108057423 */ /* 0x000fe20000004003 */
[----:B------:R-:W-:Y:S01]  /*0f30*/  FFMA.SAT R8, R11, R2, 0.5 ;  /* 0x3f0000000b087423 */ /* 0x000fe20000002002 */
[----:B0-----:R-:W-:-:S03]  /*0f40*/  FMUL R13, R6, R13 ;  /* 0x0000000d060d7220 */ /* 0x001fc60000400000 */
[----:B------:R-:W-:Y:S01]  /*0f50*/  FFMA.RM R8, R8, R3, 12582913 ;  /* 0x4b40000108087423 */ /* 0x000fe20000004003 */
[C---:B------:R-:W-:Y:S01]  /*0f60*/  FADD R16, R5.reuse, -12583039 ;  /* 0xcb40007f05107421 */ /* 0x040fe20000000000 */
[----:B------:R-:W-:-:S03]  /*0f70*/  SHF.L.U32 R5, R5, 0x17, RZ ;  /* 0x0000001705057819 */ /* 0x000fc600000006ff */
[----:B------:R-:W-:Y:S01]  /*0f80*/  FFMA R16, R17, 1.4426950216293334961, -R16 ;  /* 0x3fb8aa3b11107823 */ /* 0x000fe20000000810 */
[----:B---3--:R-:W-:Y:S01]  /*0f90*/  FMUL R7, R7, R14 ;  /* 0x0000000e07077220 */ /* 0x008fe20000400000 */
[----:B-1----:R-:W-:Y:S01]  /*0fa0*/  FMUL R13, R12, R13 ;  /* 0x0000000d0c0d7220 */ /* 0x002fe20000400000 */
[C---:B------:R-:W-:Y:S01]  /*0fb0*/  FADD R12, R8.reuse, -12583039 ;  /* 0xcb40007f080c7421 */ /* 0x040fe20000000000 */
[----:B------:R-:W-:Y:S01]  /*0fc0*/  FFMA R16, R17, 1.925963033500011079e-08, R16 ;  /* 0x32a5706011107823 */ /* 0x000fe20000000010 */
[----:B------:R-:W-:Y:S01]  /*0fd0*/  SHF.L.U32 R8, R8, 0x17, RZ ;  /* 0x0000001708087819 */ /* 0x000fe200000006ff */
[----:B------:R-:W-:Y:S01]  /*0fe0*/  FFMA R10, R10, R7, R13 ;  /* 0x000000070a0a7223 */ /* 0x000fe2000000000d */
[C---:B--2---:R-:W-:Y:S01]  /*0ff0*/  FMNMX R6, R4.reuse, R9, !PT ;  /* 0x0000000904067209 */ /* 0x044fe20007800000 */
[C---:B------:R-:W-:Y:S02]  /*1000*/  FFMA R14, R11.reuse, 1.4426950216293334961, -R12 ;  /* 0x3fb8aa3b0b0e7823 */ /* 0x040fe4000000080c */
[----:B------:R-:W0:Y:S01]  /*1010*/  MUFU.EX2 R16, R16 ;  /* 0x0000001000107308 */ /* 0x000e220000000800 */
[----:B------:R-:W1:Y:S01]  /*1020*/  SHFL.DOWN PT, R12, R10, 0x4, 0x1f ;  /* 0x08801f000a0c7f89 */ /* 0x000e6200000e0000 */
[----:B------:R-:W-:Y:S01]  /*1030*/  FFMA R14, R11, 1.925963033500011079e-08, R14 ;  /* 0x32a570600b0e7823 */ /* 0x000fe2000000000e */
[--C-:B------:R-:W-:Y:S01]  /*1040*/  FADD R17, R9, -R6.reuse ;  /* 0x8000000609117221 */ /* 0x100fe20000000000 */
[----:B------:R-:W-:Y:S01]  /*1050*/  FADD R9, R4, -R6 ;  /* 0x8000000604097221 */ /* 0x000fe20000000000 */
[----:B------:R-:W2:Y:S02]  /*1060*/  SHFL.DOWN PT, R11, R6, 0x1, 0x1f ;  /* 0x08201f00060b7f89 */ /* 0x000ea400000e0000 */
[-C--:B------:R-:W-:Y:S01]  /*1070*/  FFMA.SAT R18, R17, R2.reuse, 0.5 ;  /* 0x3f00000011127423 */ /* 0x080fe20000002002 */
[----:B------:R-:W3:Y:S01]  /*1080*/  MUFU.EX2 R13, R14 ;  /* 0x0000000e000d7308 */ /* 0x000ee20000000800 */
[----:B------:R-:W-:-:S02]  /*1090*/  FFMA.SAT R4, R9, R2, 0.5 ;  /* 0x3f00000009047423 */ /* 0x000fc40000002002 */
[----:B------:R-:W-:-:S04]  /*10a0*/  FFMA.RM R7, R18, R3, 12582913 ;  /* 0x4b40000112077423 */ /* 0x000fc80000004003 */
[C---:B------:R-:W-:Y:S01]  /*10b0*/  FADD R18, R7.reuse, -12583039 ;  /* 0xcb40007f07127421 */ /* 0x040fe20000000000 */
[----:B------:R-:W-:Y:S01]  /*10c0*/  SHF.L.U32 R7, R7, 0x17, RZ ;  /* 0x0000001707077819 */ /* 0x000fe200000006ff */
[----:B0-----:R-:W-:Y:S01]  /*10d0*/  FMUL R15, R5, R16 ;  /* 0x00000010050f7220 */ /* 0x001fe20000400000 */
[----:B------:R-:W-:Y:S01]  /*10e0*/  FFMA.RM R5, R4, R3, 12582913 ;  /* 0x4b40000104057423 */ /* 0x000fe20000004003 */
[----:B------:R-:W-:-:S04]  /*10f0*/  FFMA R18, R17, 1.4426950216293334961, -R18 ;  /* 0x3fb8aa3b11127823 */ /* 0x000fc80000000812 */
[----:B------:R-:W-:Y:S01]  /*1100*/  FFMA R18, R17, 1.925963033500011079e-08, R18 ;  /* 0x32a5706011127823 */ /* 0x000fe20000000012 */
[----:B---3--:R-:W-:Y:S01]  /*1110*/  FMUL R13, R8, R13 ;  /* 0x0000000d080d7220 */ /* 0x008fe20000400000 */
[----:B-1----:R-:W-:Y:S01]  /*1120*/  FMUL R15, R12, R15 ;  /* 0x0000000f0c0f7220 */ /* 0x002fe20000400000 */
[C---:B------:R-:W-:Y:S01]  /*1130*/  FADD R8, R5.reuse, -12583039 ;  /* 0xcb40007f05087421 */ /* 0x040fe20000000000 */
[----:B------:R-:W-:Y:S02]  /*1140*/  SHF.L.U32 R5, R5, 0x17, RZ ;  /* 0x0000001705057819 */ /* 0x000fe400000006ff */
[----:B------:R-:W0:Y:S01]  /*1150*/  MUFU.EX2 R18, R18 ;  /* 0x0000001200127308 */ /* 0x000e220000000800 */
[----:B--2---:R-:W-:Y:S01]  /*1160*/  FMNMX R4, R6, R11, !PT ;  /* 0x0000000b06047209 */ /* 0x004fe20007800000 */
[----:B------:R-:W-:Y:S01]  /*1170*/  FFMA R10, R10, R13, R15 ;  /* 0x0000000d0a0a7223 */ /* 0x000fe2000000000f */
[----:B------:R-:W-:-:S03]  /*1180*/  FFMA R12, R9, 1.4426950216293334961, -R8 ;  /* 0x3fb8aa3b090c7823 */ /* 0x000fc60000000808 */
[--C-:B------:R-:W-:Y:S01]  /*1190*/  FADD R13, R6, -R4.reuse ;  /* 0x80000004060d7221 */ /* 0x100fe20000000000 */
[----:B------:R-:W-:Y:S01]  /*11a0*/  FADD R11, R11, -R4 ;  /* 0x800000040b0b7221 */ /* 0x000fe20000000000 */
[----:B------:R-:W1:Y:S01]  /*11b0*/  SHFL.DOWN PT, R8, R10, 0x2, 0x1f ;  /* 0x08401f000a087f89 */ /* 0x000e6200000e0000 */
[----:B------:R-:W-:Y:S01]  /*11c0*/  FFMA R12, R9, 1.925963033500011079e-08, R12 ;  /* 0x32a57060090c7823 */ /* 0x000fe2000000000c */
[-C--:B------:R-:W-:Y:S01]  /*11d0*/  FFMA.SAT R6, R13, R2.reuse, 0.5 ;  /* 0x3f0000000d067423 */ /* 0x080fe20000002002 */
[----:B------:R-:W-:-:S03]  /*11e0*/  FFMA.SAT R14, R11, R2, 0.5 ;  /* 0x3f0000000b0e7423 */ /* 0x000fc60000002002 */
[-C--:B------:R-:W-:Y:S01]  /*11f0*/  FFMA.RM R6, R6, R3.reuse, 12582913 ;  /* 0x4b40000106067423 */ /* 0x080fe20000004003 */
[----:B------:R-:W-:Y:S01]  /*1200*/  FFMA.RM R3, R14, R3, 12582913 ;  /* 0x4b4000010e037423 */ /* 0x000fe20000004003 */
[----:B------:R-:W2:Y:S01]  /*1210*/  MUFU.EX2 R12, R12 ;  /* 0x0000000c000c7308 */ /* 0x000ea20000000800 */
[----:B0-----:R-:W-:Y:S01]  /*1220*/  FMUL R7, R7, R18 ;  /* 0x0000001207077220 */ /* 0x001fe20000400000 */
[----:B------:R-:W-:Y:S01]  /*1230*/  FADD R2, R6, -12583039 ;  /* 0xcb40007f06027421 */ /* 0x000fe20000000000 */
[----:B------:R-:W-:-:S03]  /*1240*/  FADD R14, R3, -12583039 ;  /* 0xcb40007f030e7421 */ /* 0x000fc60000000000 */
[----:B------:R-:W-:Y:S01]  /*1250*/  FFMA R2, R13, 1.4426950216293334961, -R2 ;  /* 0x3fb8aa3b0d027823 */ /* 0x000fe20000000802 */
[----:B------:R-:W-:-:S03]  /*1260*/  FFMA R14, R11, 1.4426950216293334961, -R14 ;  /* 0x3fb8aa3b0b0e7823 */ /* 0x000fc6000000080e */
[----:B------:R-:W-:Y:S01]  /*1270*/  FFMA R2, R13, 1.925963033500011079e-08, R2 ;  /* 0x32a570600d027823 */ /* 0x000fe20000000002 */
[----:B------:R-:W-:-:S03]  /*1280*/  FFMA R14, R11, 1.925963033500011079e-08, R14 ;  /* 0x32a570600b0e7823 */ /* 0x000fc6000000000e */
[----:B------:R0:W3:Y:S01]  /*1290*/  MUFU.EX2 R13, R2 ;  /* 0x00000002000d7308 */ /* 0x0000e20000000800 */
[----:B-1----:R-:W-:Y:S01]  /*12a0*/  FMUL R7, R8, R7 ;  /* 0x0000000708077220 */ /* 0x002fe20000400000 */
[----:B--2---:R-:W-:-:S04]  /*12b0*/  FMUL R5, R5, R12 ;  /* 0x0000000c05057220 */ /* 0x004fc80000400000 */
[----:B------:R-:W-:Y:S02]  /*12c0*/  FFMA R5, R10, R5, R7 ;  /* 0x000000050a057223 */ /* 0x000fe40000000007 */
[----:B------:R-:W1:Y:S03]  /*12d0*/  MUFU.EX2 R14, R14 ;  /* 0x0000000e000e7308 */ /* 0x000e660000000800 */
[----:B------:R0:W2:Y:S01]  /*12e0*/  SHFL.DOWN PT, R0, R5, 0x1, 0x1f ;  /* 0x08201f0005007f89 */ /* 0x0000a200000e0000 */
[----:B------:R-:W-:Y:S05]  /*12f0*/  @P0 EXIT ;  /* 0x000000000000094d */ /* 0x000fea0003800000 */
[----:B------:R-:W4:Y:S01]  /*1300*/  LDC.64 R10, c[0x0][0x390] ;  /* 0x0000e400ff0a7b82 */ /* 0x000f220000000a00 */
[----:B------:R-:W-:Y:S02]  /*1310*/  SHF.L.U32 R3, R3, 0x17, RZ ;  /* 0x0000001703037819 */ /* 0x000fe400000006ff */
[----:B------:R-:W-:-:S03]  /*1320*/  SHF.L.U32 R6, R6, 0x17, RZ ;  /* 0x0000001706067819 */ /* 0x000fc600000006ff */
[----:B-1----:R-:W-:Y:S02]  /*1330*/  FMUL R3, R3, R14 ;  /* 0x0000000e03037220 */ /* 0x002fe40000400000 */
[----:B------:R-:W1:Y:S01]  /*1340*/  LDC.64 R8, c[0x0][0x398] ;  /* 0x0000e600ff087b82 */ /* 0x000e620000000a00 */
[----:B---3--:R-:W-:Y:S01]  /*1350*/  FMUL R6, R6, R13 ;  /* 0x0000000d06067220 */ /* 0x008fe20000400000 */
[----:B--2---:R-:W-:-:S04]  /*1360*/  FMUL R0, R0, R3 ;  /* 0x0000000300007220 */ /* 0x004fc80000400000 */
[----:B0-----:R-:W-:Y:S01]  /*1370*/  FFMA R5, R5, R6, R0 ;  /* 0x0000000605057223 */ /* 0x001fe20000000000 */
[----:B----4-:R-:W-:Y:S04]  /*1380*/  STG.E desc[UR8][R10.64], R4 ;  /* 0x000000040a007986 */ /* 0x010fe8000c101908 */
[----:B-1----:R-:W-:Y:S01]  /*1390*/  STG.E desc[UR8][R8.64], R5 ;  /* 0x0000000508007986 */ /* 0x002fe2000c101908 */
[----:B------:R-:W-:Y:S05]  /*13a0*/  EXIT ;  /* 0x000000000000794d */ /* 0x000fea0003800000 */
.L_x_31:
        /* <DEDUP_REMOVED lines=13> */
.L_x_75:


//--------------------- .text._Z20online_reduce_kernelPKfPfS1_i --------------------------
	.section	.text._Z20online_reduce_kernelPKfPfS1_i,"ax",@progbits
	.align	128
        .global         _Z20online_reduce_kernelPKfPfS1_i
        .type           _Z20online_reduce_kernelPKfPfS1_i,@function
        .size           _Z20online_reduce_kernelPKfPfS1_i,(.L_x_76 - _Z20online_reduce_kernelPKfPfS1_i)
        .other          _Z20online_reduce_kernelPKfPfS1_i,@"STO_CUDA_ENTRY STV_DEFAULT"
_Z20online_reduce_kernelPKfPfS1_i:
.text._Z20online_reduce_kernelPKfPfS1_i:
[----:B------:R-:W-:Y:S01]  /*0000*/  LDC R1, c[0x0][0x37c] ;  /* 0x0000df00ff017b82 */ /* 0x000fe20000000800 */
[----:B------:R-:W0:Y:S01]  /*0010*/  S2R R0, SR_TID.X ;  /* 0x0000000000007919 */ /* 0x000e220000002100 */
[----:B------:R-:W0:Y:S01]  /*0020*/  LDCU UR7, c[0x0][0x360] ;  /* 0x00006c00ff0777ac */ /* 0x000e220008000800 */
[----:B------:R-:W-:Y:S01]  /*0030*/  BSSY.RECONVERGENT B0, `(.L_x_32) ;  /* 0x000002c000007945 */ /* 0x000fe20003800200 */
[----:B------:R-:W-:Y:S01]  /*0040*/  HFMA2 R6, -RZ, RZ, 0, 0 ;  /* 0x00000000ff067431 */ /* 0x000fe200000001ff */
[----:B------:R-:W0:Y:S01]  /*0050*/  S2R R3, SR_CTAID.X ;  /* 0x0000000000037919 */ /* 0x000e220000002500 */
[----:B------:R-:W1:Y:S01]  /*0060*/  LDCU UR4, c[0x0][0x398] ;  /* 0x00007300ff0477ac */ /* 0x000e620008000800 */
[----:B------:R-:W-:Y:S01]  /*0070*/  MOV R8, 0xff7fffff ;  /* 0xff7fffff00087802 */ /* 0x000fe20000000f00 */
[----:B------:R-:W2:Y:S01]  /*0080*/  LDCU.64 UR8, c[0x0][0x358] ;  /* 0x00006b00ff0877ac */ /* 0x000ea20008000a00 */
[----:B0-----:R-:W-:-:S05]  /*0090*/  IMAD R7, R3, UR7, R0 ;  /* 0x0000000703077c24 */ /* 0x001fca000f8e0200 */
[----:B-1----:R-:W-:-:S13]  /*00a0*/  ISETP.GE.AND P0, PT, R7, UR4, PT ;  /* 0x0000000407007c0c */ /* 0x002fda000bf06270 */
[----:B--2---:R-:W-:Y:S05]  /*00b0*/  @P0 BRA `(.L_x_33) ;  /* 0x00000000008c0947 */ /* 0x004fea0003800000 */
[----:B------:R-:W0:Y:S01]  /*00c0*/  LDC R2, c[0x0][0x370] ;  /* 0x0000dc00ff027b82 */ /* 0x000e220000000800 */
[----:B------:R-:W-:Y:S01]  /*00d0*/  BSSY.RECONVERGENT B1, `(.L_x_33) ;  /* 0x0000021000017945 */ /* 0x000fe20003800200 */
[----:B------:R-:W-:Y:S02]  /*00e0*/  MOV R6, RZ ;  /* 0x000000ff00067202 */ /* 0x000fe40000000f00 */
[----:B------:R-:W-:-:S04]  /*00f0*/  MOV R9, 0xff7fffff ;  /* 0xff7fffff00097802 */ /* 0x000fc80000000f00 */
[----:B------:R-:W1:Y:S01]  /*0100*/  LDC.64 R4, c[0x0][0x380] ;  /* 0x0000e000ff047b82 */ /* 0x000e620000000a00 */
[----:B0-----:R-:W-:-:S07]  /*0110*/  IMAD R2, R2, UR7, RZ ;  /* 0x0000000702027c24 */ /* 0x001fce000f8e02ff */
.L_x_34:
[----:B-1----:R-:W-:-:S06]  /*0120*/  IMAD.WIDE R10, R7, 0x4, R4 ;  /* 0x00000004070a7825 */ /* 0x002fcc00078e0204 */
[----:B------:R-:W2:Y:S01]  /*0130*/  LDG.E R10, desc[UR8][R10.64] ;  /* 0x000000080a0a7981 */ /* 0x000ea2000c1e1900 */
[----:B------:R-:W-:Y:S01]  /*0140*/  HFMA2 R16, -RZ, RZ, 3.7421875, 0 ;  /* 0x437c0000ff107431 */ /* 0x000fe200000001ff */
[----:B------:R-:W-:Y:S02]  /*0150*/  MOV R14, 0x3bbb989d ;  /* 0x3bbb989d000e7802 */ /* 0x000fe40000000f00 */
[----:B------:R-:W-:-:S04]  /*0160*/  IADD3 R7, PT, PT, R2, R7, RZ ;  /* 0x0000000702077210 */ /* 0x000fc80007ffe0ff */
[----:B------:R-:W-:Y:S02]  /*0170*/  ISETP.GE.AND P0, PT, R7, UR4, PT ;  /* 0x0000000407007c0c */ /* 0x000fe4000bf06270 */
[----:B--2---:R-:W-:-:S05]  /*0180*/  FMNMX R8, R10, R9, !PT ;  /* 0x000000090a087209 */ /* 0x004fca0007800000 */
[----:B------:R-:W-:Y:S01]  /*0190*/  FADD R9, -R8, R9 ;  /* 0x0000000908097221 */ /* 0x000fe20000000100 */
[----:B------:R-:W-:-:S03]  /*01a0*/  FADD R13, R10, -R8 ;  /* 0x800000080a0d7221 */ /* 0x000fc60000000000 */
[-C--:B------:R-:W-:Y:S01]  /*01b0*/  FFMA.SAT R12, R9, R14.reuse, 0.5 ;  /* 0x3f000000090c7423 */ /* 0x080fe2000000200e */
[----:B------:R-:W-:-:S03]  /*01c0*/  FFMA.SAT R15, R13, R14, 0.5 ;  /* 0x3f0000000d0f7423 */ /* 0x000fc6000000200e */
[-C--:B------:R-:W-:Y:S01]  /*01d0*/  FFMA.RM R12, R12, R16.reuse, 12582913 ;  /* 0x4b4000010c0c7423 */ /* 0x080fe20000004010 */
[----:B------:R-:W-:-:S03]  /*01e0*/  FFMA.RM R15, R15, R16, 12582913 ;  /* 0x4b4000010f0f7423 */ /* 0x000fc60000004010 */
[C---:B------:R-:W-:Y:S01]  /*01f0*/  FADD R14, R12.reuse, -12583039 ;  /* 0xcb40007f0c0e7421 */ /* 0x040fe20000000000 */
[----:B------:R-:W-:Y:S01]  /*0200*/  FADD R10, R15, -12583039 ;  /* 0xcb40007f0f0a7421 */ /* 0x000fe20000000000 */
[----:B------:R-:W-:Y:S02]  /*0210*/  SHF.L.U32 R12, R12, 0x17, RZ ;  /* 0x000000170c0c7819 */ /* 0x000fe400000006ff */
[----:B------:R-:W-:Y:S01]  /*0220*/  FFMA R14, R9, 1.4426950216293334961, -R14 ;  /* 0x3fb8aa3b090e7823 */ /* 0x000fe2000000080e */
[----:B------:R-:W-:Y:S01]  /*0230*/  FFMA R10, R13, 1.4426950216293334961, -R10 ;  /* 0x3fb8aa3b0d0a7823 */ /* 0x000fe2000000080a */
[----:B------:R-:W-:Y:S02]  /*0240*/  SHF.L.U32 R15, R15, 0x17, RZ ;  /* 0x000000170f0f7819 */ /* 0x000fe400000006ff */
[----:B------:R-:W-:Y:S01]  /*0250*/  FFMA R14, R9, 1.925963033500011079e-08, R14 ;  /* 0x32a57060090e7823 */ /* 0x000fe2000000000e */
[----:B------:R-:W-:-:S03]  /*0260*/  FFMA R10, R13, 1.925963033500011079e-08, R10 ;  /* 0x32a570600d0a7823 */ /* 0x000fc6000000000a */
[----:B------:R-:W0:Y:S08]  /*0270*/  MUFU.EX2 R9, R14 ;  /* 0x0000000e00097308 */ /* 0x000e300000000800 */
[----:B------:R-:W1:Y:S01]  /*0280*/  MUFU.EX2 R10, R10 ;  /* 0x0000000a000a7308 */ /* 0x000e620000000800 */
[----:B0-----:R-:W-:-:S04]  /*0290*/  FMUL R9, R12, R9 ;  /* 0x000000090c097220 */ /* 0x001fc80000400000 */
[----:B------:R-:W-:Y:S01]  /*02a0*/  FMUL R6, R9, R6 ;  /* 0x0000000609067220 */ /* 0x000fe20000400000 */
[----:B------:R-:W-:-:S03]  /*02b0*/  MOV R9, R8 ;  /* 0x0000000800097202 */ /* 0x000fc60000000f00 */
[----:B-1----:R-:W-:Y:S01]  /*02c0*/  FFMA R6, R15, R10, R6 ;  /* 0x0000000a0f067223 */ /* 0x002fe20000000006 */
[----:B------:R-:W-:Y:S06]  /*02d0*/  @!P0 BRA `(.L_x_34) ;  /* 0xfffffffc00908947 */ /* 0x000fec000383ffff */
[----:B------:R-:W-:Y:S05]  /*02e0*/  BSYNC.RECONVERGENT B1 ;  /* 0x0000000000017941 */ /* 0x000fea0003800200 */
.L_x_33:
[----:B------:R-:W-:Y:S05]  /*02f0*/  BSYNC.RECONVERGENT B0 ;  /* 0x0000000000007941 */ /* 0x000fea0003800200 */
.L_x_32:
[----:B------:R-:W0:Y:S01]  /*0300*/  SHFL.DOWN PT, R5, R8, 0x10, 0x1f ;  /* 0x0a001f0008057f89 */ /* 0x000e2200000e0000 */
[----:B------:R-:W-:Y:S01]  /*0310*/  HFMA2 R2, -RZ, RZ, 0.96630859375, -0.0022525787353515625 ;  /* 0x3bbb989dff027431 */ /* 0x000fe200000001ff */
[----:B------:R-:W-:Y:S01]  /*0320*/  MOV R4, 0x437c0000 ;  /* 0x437c000000047802 */ /* 0x000fe20000000f00 */
[----:B------:R-:W-:Y:S01]  /*0330*/  BSSY.RECONVERGENT B0, `(.L_x_35) ;  /* 0x000007e000007945 */ /* 0x000fe20003800200 */
[----:B------:R-:W-:Y:S02]  /*0340*/  LOP3.LUT P0, RZ, R0, 0x1f, RZ, 0xc0, !PT ;  /* 0x0000001f00ff7812 */ /* 0x000fe4000780c0ff */
[----:B0-----:R-:W-:-:S05]  /*0350*/  FMNMX R12, R5, R8, !PT ;  /* 0x00000008050c7209 */ /* 0x001fca0007800000 */
[----:B------:R-:W-:Y:S01]  /*0360*/  FADD R11, R5, -R12 ;  /* 0x8000000c050b7221 */ /* 0x000fe20000000000 */
[----:B------:R-:W-:Y:S01]  /*0370*/  FADD R5, -R12, R8 ;  /* 0x000000080c057221 */ /* 0x000fe20000000100 */
[----:B------:R-:W0:Y:S02]  /*0380*/  SHFL.DOWN PT, R16, R12, 0x8, 0x1f ;  /* 0x09001f000c107f89 */ /* 0x000e2400000e0000 */
[----:B------:R-:W-:-:S04]  /*0390*/  FFMA.SAT R7, R11, R2, 0.5 ;  /* 0x3f0000000b077423 */ /* 0x000fc80000002002 */
[----:B------:R-:W-:Y:S01]  /*03a0*/  FFMA.RM R14, R7, R4, 12582913 ;  /* 0x4b400001070e7423 */ /* 0x000fe20000004004 */
[----:B------:R-:W-:-:S03]  /*03b0*/  FFMA.SAT R7, R5, R2, 0.5 ;  /* 0x3f00000005077423 */ /* 0x000fc60000002002 */
[C---:B------:R-:W-:Y:S01]  /*03c0*/  FADD R10, R14.reuse, -12583039 ;  /* 0xcb40007f0e0a7421 */ /* 0x040fe20000000000 */
[----:B------:R-:W-:Y:S01]  /*03d0*/  FFMA.RM R9, R7, R4, 12582913 ;  /* 0x4b40000107097423 */ /* 0x000fe20000004004 */
[----:B------:R-:W-:Y:S02]  /*03e0*/  SHF.L.U32 R14, R14, 0x17, RZ ;  /* 0x000000170e0e7819 */ /* 0x000fe400000006ff */
        /* <DEDUP_REMOVED lines=11> */
[----:B------:R-:W3:Y:S01]  /*04a0*/  SHFL.DOWN PT, R8, R5, 0x4, 0x1f ;  /* 0x08801f0005087f89 */ /* 0x000ee200000e0000 */
[-C--:B------:R-:W-:Y:S01]  /*04b0*/  FFMA.SAT R7, R17, R2.reuse, 0.5 ;  /* 0x3f00000011077423 */ /* 0x080fe20000002002 */
[----:B------:R-:W-:Y:S01]  /*04c0*/  SHF.L.U32 R12, R9, 0x17, RZ ;  /* 0x00000017090c7819 */ /* 0x000fe200000006ff */
[----:B------:R-:W-:Y:S02]  /*04d0*/  FFMA.SAT R9, R11, R2, 0.5 ;  /* 0x3f0000000b097423 */ /* 0x000fe40000002002 */
[-C--:B------:R-:W-:Y:S02]  /*04e0*/  FFMA.RM R7, R7, R4.reuse, 12582913 ;  /* 0x4b40000107077423 */ /* 0x080fe40000004004 */
[----:B------:R-:W-:Y:S01]  /*04f0*/  FFMA.RM R9, R9, R4, 12582913 ;  /* 0x4b40000109097423 */ /* 0x000fe20000004004 */
[----:B--2---:R-:W-:Y:S01]  /*0500*/  FMUL R15, R14, R15 ;  /* 0x0000000f0e0f7220 */ /* 0x004fe20000400000 */
[C---:B------:R-:W-:Y:S01]  /*0510*/  FADD R16, R7.reuse, -12583039 ;  /* 0xcb40007f07107421 */ /* 0x040fe20000000000 */
[----:B------:R-:W-:-:S02]  /*0520*/  SHF.L.U32 R7, R7, 0x17, RZ ;  /* 0x0000001707077819 */ /* 0x000fc400000006ff */
[----:B-1----:R-:W-:Y:S01]  /*0530*/  FMUL R10, R10, R15 ;  /* 0x0000000f0a0a7220 */ /* 0x002fe20000400000 */
[----:B------:R-:W-:Y:S01]  /*0540*/  FFMA R16, R17, 1.4426950216293334961, -R16 ;  /* 0x3fb8aa3b11107823 */ /* 0x000fe20000000810 */
[----:B0-----:R-:W-:Y:S01]  /*0550*/  FMUL R13, R12, R13 ;  /* 0x0000000d0c0d7220 */ /* 0x001fe20000400000 */
[----:B------:R-:W-:Y:S02]  /*0560*/  FADD R12, R9, -12583039 ;  /* 0xcb40007f090c7421 */ /* 0x000fe40000000000 */
        /* <DEDUP_REMOVED lines=15> */
[----:B0-----:R-:W-:Y:S02]  /*0660*/  FMUL R15, R7, R16 ;  /* 0x00000010070f7220 */ /* 0x001fe40000400000 */
[----:B------:R-:W-:Y:S01]  /*0670*/  FFMA.RM R7, R17, R4, 12582913 ;  /* 0x4b40000111077423 */ /* 0x000fe20000004004 */
[----:B------:R-:W-:Y:S01]  /*0680*/  FADD R8, R5, -12583039 ;  /* 0xcb40007f05087421 */ /* 0x000fe20000000000 */
[----:B--2---:R-:W-:-:S03]  /*0690*/  FMUL R9, R9, R14 ;  /* 0x0000000e09097220 */ /* 0x004fc60000400000 */
[----:B------:R-:W-:Y:S01]  /*06a0*/  FFMA R14, R19, 1.4426950216293334961, -R8 ;  /* 0x3fb8aa3b130e7823 */ /* 0x000fe20000000808 */
[----:B-1----:R-:W-:Y:S01]  /*06b0*/  FMUL R15, R12, R15 ;  /* 0x0000000f0c0f7220 */ /* 0x002fe20000400000 */
[C---:B------:R-:W-:Y:S01]  /*06c0*/  FADD R8, R7.reuse, -12583039 ;  /* 0xcb40007f07087421 */ /* 0x040fe20000000000 */
[----:B------:R-:W-:Y:S01]  /*06d0*/  SHF.L.U32 R7, R7, 0x17, RZ ;  /* 0x0000001707077819 */ /* 0x000fe200000006ff */
[----:B------:R-:W-:Y:S01]  /*06e0*/  FFMA R19, R19, 1.925963033500011079e-08, R14 ;  /* 0x32a5706013137823 */ /* 0x000fe2000000000e */
[----:B------:R-:W-:Y:S01]  /*06f0*/  FFMA R10, R10, R9, R15 ;  /* 0x000000090a0a7223 */ /* 0x000fe2000000000f */
[----:B------:R-:W-:-:S04]  /*0700*/  FFMA R8, R13, 1.4426950216293334961, -R8 ;  /* 0x3fb8aa3b0d087823 */ /* 0x000fc80000000808 */
[----:B------:R-:W0:Y:S01]  /*0710*/  SHFL.DOWN PT, R12, R10, 0x4, 0x1f ;  /* 0x08801f000a0c7f89 */ /* 0x000e2200000e0000 */
[----:B------:R-:W-:Y:S01]  /*0720*/  FFMA R13, R13, 1.925963033500011079e-08, R8 ;  /* 0x32a570600d0d7823 */ /* 0x000fe20000000008 */
[----:B------:R-:W1:Y:S01]  /*0730*/  MUFU.EX2 R19, R19 ;  /* 0x0000001300137308 */ /* 0x000e620000000800 */
[----:B---3--:R-:W-:-:S05]  /*0740*/  FMNMX R8, R6, R11, !PT ;  /* 0x0000000b06087209 */ /* 0x008fca0007800000 */
[--C-:B------:R-:W-:Y:S01]  /*0750*/  FADD R17, R11, -R8.reuse ;  /* 0x800000080b117221 */ /* 0x100fe20000000000 */
[----:B------:R-:W-:Y:S01]  /*0760*/  FADD R11, R6, -R8 ;  /* 0x80000008060b7221 */ /* 0x000fe20000000000 */
[----:B------:R-:W2:Y:S01]  /*0770*/  MUFU.EX2 R14, R13 ;  /* 0x0000000d000e7308 */ /* 0x000ea20000000800 */
[----:B------:R-:W3:Y:S01]  /*0780*/  SHFL.DOWN PT, R9, R8, 0x1, 0x1f ;  /* 0x08201f0008097f89 */ /* 0x000ee200000e0000 */
[----:B------:R-:W-:Y:S01]  /*0790*/  FFMA.SAT R15, R17, R2, 0.5 ;  /* 0x3f000000110f7423 */ /* 0x000fe20000002002 */
[----:B------:R-:W-:-:S03]  /*07a0*/  SHF.L.U32 R6, R5, 0x17, RZ ;  /* 0x0000001705067819 */ /* 0x000fc600000006ff */
[----:B------:R-:W-:Y:S01]  /*07b0*/  FFMA.RM R5, R15, R4, 12582913 ;  /* 0x4b4000010f057423 */ /* 0x000fe20000004004 */
[----:B------:R-:W-:Y:S01]  /*07c0*/  FFMA.SAT R15, R11, R2, 0.5 ;  /* 0x3f0000000b0f7423 */ /* 0x000fe20000002002 */
[----:B-1----:R-:W-:Y:S02]  /*07d0*/  FMUL R19, R6, R19 ;  /* 0x0000001306137220 */ /* 0x002fe40000400000 */
[----:B------:R-:W-:Y:S01]  /*07e0*/  FADD R16, R5, -12583039 ;  /* 0xcb40007f05107421 */ /* 0x000fe20000000000 */
[----:B------:R-:W-:Y:S01]  /*07f0*/  FFMA.RM R6, R15, R4, 12582913 ;  /* 0x4b4000010f067423 */ /* 0x000fe20000004004 */
[----:B------:R-:W-:Y:S01]  /*0800*/  SHF.L.U32 R5, R5, 0x17, RZ ;  /* 0x0000001705057819 */ /* 0x000fe200000006ff */
[----:B0-----:R-:W-:Y:S02]  /*0810*/  FMUL R19, R12, R19 ;  /* 0x000000130c137220 */ /* 0x001fe40000400000 */
[C---:B------:R-:W-:Y:S01]  /*0820*/  FADD R12, R6.reuse, -12583039 ;  /* 0xcb40007f060c7421 */ /* 0x040fe20000000000 */
[----:B------:R-:W-:Y:S01]  /*0830*/  FFMA R16, R17, 1.4426950216293334961, -R16 ;  /* 0x3fb8aa3b11107823 */ /* 0x000fe20000000810 */
[----:B--2---:R-:W-:Y:S01]  /*0840*/  FMUL R7, R7, R14 ;  /* 0x0000000e07077220 */ /* 0x004fe20000400000 */
[----:B------:R-:W-:Y:S01]  /*0850*/  SHF.L.U32 R6, R6, 0x17, RZ ;  /* 0x0000001706067819 */ /* 0x000fe200000006ff */
[----:B------:R-:W-:Y:S01]  /*0860*/  FFMA R12, R11, 1.4426950216293334961, -R12 ;  /* 0x3fb8aa3b0b0c7823 */ /* 0x000fe2000000080c */
[----:B------:R-:W-:Y:S01]  /*0870*/  FFMA R16, R17, 1.925963033500011079e-08, R16 ;  /* 0x32a5706011107823 */ /* 0x000fe20000000010 */
[----:B------:R-:W-:-:S02]  /*0880*/  FFMA R10, R10, R7, R19 ;  /* 0x000000070a0a7223 */ /* 0x000fc40000000013 */
[----:B------:R-:W-:Y:S01]  /*0890*/  FFMA R12, R11, 1.925963033500011079e-08, R12 ;  /* 0x32a570600b0c7823 */ /* 0x000fe2000000000c */
[C---:B---3--:R-:W-:Y:S02]  /*08a0*/  FMNMX R7, R8.reuse, R9, !PT ;  /* 0x0000000908077209 */ /* 0x048fe40007800000 */
[----:B------:R-:W0:Y:S01]  /*08b0*/  SHFL.DOWN PT, R11, R10, 0x2, 0x1f ;  /* 0x08401f000a0b7f89 */ /* 0x000e2200000e0000 */
[----:B------:R-:W1:Y:S02]  /*08c0*/  MUFU.EX2 R16, R16 ;  /* 0x0000001000107308 */ /* 0x000e640000000800 */
[--C-:B------:R-:W-:Y:S01]  /*08d0*/  FADD R17, R9, -R7.reuse ;  /* 0x8000000709117221 */ /* 0x100fe20000000000 */
[----:B------:R-:W-:-:S03]  /*08e0*/  FADD R9, R8, -R7 ;  /* 0x8000000708097221 */ /* 0x000fc60000000000 */
[----:B------:R-:W-:Y:S02]  /*08f0*/  FFMA.SAT R15, R17, R2, 0.5 ;  /* 0x3f000000110f7423 */ /* 0x000fe40000002002 */
[----:B------:R-:W2:Y:S02]  /*0900*/  MUFU.EX2 R13, R12 ;  /* 0x0000000c000d7308 */ /* 0x000ea40000000800 */
[----:B------:R-:W-:Y:S01]  /*0910*/  FFMA.RM R8, R15, R4, 12582913 ;  /* 0x4b4000010f087423 */ /* 0x000fe20000004004 */
[----:B------:R-:W-:-:S03]  /*0920*/  FFMA.SAT R15, R9, R2, 0.5 ;  /* 0x3f000000090f7423 */ /* 0x000fc60000002002 */
[C---:B------:R-:W-:Y:S01]  /*0930*/  FADD R14, R8.reuse, -12583039 ;  /* 0xcb40007f080e7421 */ /* 0x040fe20000000000 */
[----:B------:R-:W-:Y:S01]  /*0940*/  FFMA.RM R15, R15, R4, 12582913 ;  /* 0x4b4000010f0f7423 */ /* 0x000fe20000004004 */
[----:B-1----:R-:W-:Y:S01]  /*0950*/  FMUL R16, R5, R16 ;  /* 0x0000001005107220 */ /* 0x002fe20000400000 */
[----:B------:R-:W-:Y:S01]  /*0960*/  SHF.L.U32 R8, R8, 0x17, RZ ;  /* 0x0000001708087819 */ /* 0x000fe200000006ff */
[----:B------:R-:W-:Y:S02]  /*0970*/  FFMA R14, R17, 1.4426950216293334961, -R14 ;  /* 0x3fb8aa3b110e7823 */ /* 0x000fe4000000080e */
[----:B0-----:R-:W-:Y:S02]  /*0980*/  FMUL R11, R11, R16 ;  /* 0x000000100b0b7220 */ /* 0x001fe40000400000 */
[----:B------:R-:W-:Y:S01]  /*0990*/  FFMA R14, R17, 1.925963033500011079e-08, R14 ;  /* 0x32a57060110e7823 */ /* 0x000fe2000000000e */
[----:B--2---:R-:W-:Y:S01]  /*09a0*/  FMUL R13, R6, R13 ;  /* 0x0000000d060d7220 */ /* 0x004fe20000400000 */
[C---:B------:R-:W-:Y:S01]  /*09b0*/  FADD R6, R15.reuse, -12583039 ;  /* 0xcb40007f0f067421 */ /* 0x040fe20000000000 */
[----:B------:R-:W-:-:S02]  /*09c0*/  SHF.L.U32 R15, R15, 0x17, RZ ;  /* 0x000000170f0f7819 */ /* 0x000fc400000006ff */
[----:B------:R-:W-:Y:S01]  /*09d0*/  FFMA R11, R10, R13, R11 ;  /* 0x0000000d0a0b7223 */ /* 0x000fe2000000000b */
[C---:B------:R-:W-:Y:S01]  /*09e0*/  FFMA R6, R9.reuse, 1.4426950216293334961, -R6 ;  /* 0x3fb8aa3b09067823 */ /* 0x040fe20000000806 */
[----:B------:R-:W0:Y:S03]  /*09f0*/  MUFU.EX2 R13, R14 ;  /* 0x0000000e000d7308 */ /* 0x000e260000000800 */
[----:B------:R-:W1:Y:S01]  /*0a00*/  SHFL.DOWN PT, R5, R11, 0x1, 0x1f ;  /* 0x08201f000b057f89 */ /* 0x000e6200000e0000 */
[----:B------:R-:W-:-:S06]  /*0a10*/  FFMA R6, R9, 1.925963033500011079e-08, R6 ;  /* 0x32a5706009067823 */ /* 0x000fcc0000000006 */
        /* <DEDUP_REMOVED lines=15> */
.L_x_36:
[----:B------:R-:W-:Y:S05]  /*0b10*/  BSYNC.RECONVERGENT B0 ;  /* 0x0000000000007941 */ /* 0x000fea0003800200 */
.L_x_35:
[----:B------:R-:W-:Y:S01]  /*0b20*/  USHF.R.U32.HI UR4, URZ, 0x5, UR7 ;  /* 0x00000005ff047899 */ /* 0x000fe20008011607 */
[----:B------:R-:W-:Y:S01]  /*0b30*/  BAR.SYNC.DEFER_BLOCKING 0x0 ;  /* 0x0000000000007b1d */ /* 0x000fe20000010000 */
[----:B0-----:R-:W-:Y:S01]  /*0b40*/  HFMA2 R5, -RZ, RZ, 0, 0 ;  /* 0x00000000ff057431 */ /* 0x001fe200000001ff */
[C---:B------:R-:W-:Y:S02]  /*0b50*/  ISETP.GT.U32.AND P1, PT, R0.reuse, 0x1f, PT ;  /* 0x0000001f0000780c */ /* 0x040fe40003f24070 */
[----:B------:R-:W-:Y:S02]  /*0b60*/  MOV R6, 0xff7fffff ;  /* 0xff7fffff00067802 */ /* 0x000fe40000000f00 */
[----:B------:R-:W-:Y:S01]  /*0b70*/  ISETP.GE.U32.AND P0, PT, R0, UR4, PT ;  /* 0x0000000400007c0c */ /* 0x000fe2000bf06070 */
[----:B------:R-:W-:-:S12]  /*0b80*/  BSSY.RECONVERGENT B0, `(.L_x_37) ;  /* 0x000000b000007945 */ /* 0x000fd80003800200 */
[----:B------:R-:W-:Y:S05]  /*0b90*/  @P0 BRA `(.L_x_38) ;  /* 0x0000000000240947 */ /* 0x000fea0003800000 */
[----:B------:R-:W0:Y:S01]  /*0ba0*/  S2UR UR5, SR_CgaCtaId ;  /* 0x00000000000579c3 */ /* 0x000e220000008800 */
[----:B------:R-:W-:Y:S02]  /*0bb0*/  UMOV UR4, 0x400 ;  /* 0x0000040000047882 */ /* 0x000fe40000000000 */
[----:B------:R-:W-:Y:S02]  /*0bc0*/  UIADD3 UR6, UPT, UPT, UR4, 0x80, URZ ;  /* 0x0000008004067890 */ /* 0x000fe4000fffe0ff */
[----:B0-----:R-:W-:Y:S02]  /*0bd0*/  ULEA UR4, UR5, UR4, 0x18 ;  /* 0x0000000405047291 */ /* 0x001fe4000f8ec0ff */
[----:B------:R-:W-:-:S04]  /*0be0*/  ULEA UR6, UR5, UR6, 0x18 ;  /* 0x0000000605067291 */ /* 0x000fc8000f8ec0ff */
[C---:B------:R-:W-:Y:S02]  /*0bf0*/  LEA R6, R0.reuse, UR4, 0x2 ;  /* 0x0000000400067c11 */ /* 0x040fe4000f8e10ff */
[----:B------:R-:W-:-:S04]  /*0c00*/  LEA R5, R0, UR6, 0x2 ;  /* 0x0000000600057c11 */ /* 0x000fc8000f8e10ff */
[----:B------:R-:W0:Y:S04]  /*0c10*/  LDS R6, [R6] ;  /* 0x0000000006067984 */ /* 0x000e280000000800 */
[----:B------:R-:W1:Y:S02]  /*0c20*/  LDS R5, [R5] ;  /* 0x0000000005057984 */ /* 0x000e640000000800 */
.L_x_38:
[----:B------:R-:W-:Y:S05]  /*0c30*/  BSYNC.RECONVERGENT B0 ;  /* 0x0000000000007941 */ /* 0x000fea0003800200 */
.L_x_37:
[----:B------:R-:W-:Y:S05]  /*0c40*/  @P1 EXIT ;  /* 0x000000000000194d */ /* 0x000fea0003800000 */
[----:B0-----:R-:W0:Y:S01]  /*0c50*/  SHFL.DOWN PT, R7, R6, 0x10, 0x1f ;  /* 0x0a001f0006077f89 */ /* 0x001e2200000e0000 */
[----:B------:R-:W-:Y:S02]  /*0c60*/  ISETP.NE.AND P0, PT, R0, RZ, PT ;  /* 0x000000ff0000720c */ /* 0x000fe40003f05270 */
[----:B0-----:R-:W-:-:S05]  /*0c70*/  FMNMX R11, R7, R6, !PT ;  /* 0x00000006070b7209 */ /* 0x001fca0007800000 */
[----:B------:R-:W-:Y:S01]  /*0c80*/  FADD R13, R7, -R11 ;  /* 0x8000000b070d7221 */ /* 0x000fe20000000000 */
[----:B------:R-:W0:Y:S01]  /*0c90*/  SHFL.DOWN PT, R16, R11, 0x8, 0x1f ;  /* 0x09001f000b107f89 */ /* 0x000e2200000e0000 */
[----:B------:R-:W-:Y:S02]  /*0ca0*/  FADD R7, -R11, R6 ;  /* 0x000000060b077221 */ /* 0x000fe40000000100 */
        /* <DEDUP_REMOVED lines=10> */
[----:B-1----:R-:W1:Y:S02]  /*0d50*/  SHFL.DOWN PT, R10, R5, 0x10, 0x1f ;  /* 0x0a001f00050a7f89 */ /* 0x002e6400000e0000 */
[----:B------:R2:W3:Y:S01]  /*0d60*/  MUFU.EX2 R15, R13 ;  /* 0x0000000d000f7308 */ /* 0x0004e20000000800 */
[----:B------:R-:W-:Y:S01]  /*0d70*/  FFMA R12, R7, 1.925963033500011079e-08, R6 ;  /* 0x32a57060070c7823 */ /* 0x000fe20000000006 */
[----:B0-----:R-:W-:-:S05]  /*0d80*/  FMNMX R6, R11, R16, !PT ;  /* 0x000000100b067209 */ /* 0x001fca0007800000 */
[--C-:B------:R-:W-:Y:S01]  /*0d90*/  FADD R19, R16, -R6.reuse ;  /* 0x8000000610137221 */ /* 0x100fe20000000000 */
[----:B------:R-:W0:Y:S01]  /*0da0*/  MUFU.EX2 R12, R12 ;  /* 0x0000000c000c7308 */ /* 0x000e220000000800 */
[----:B------:R-:W4:Y:S01]  /*0db0*/  SHFL.DOWN PT, R9, R6, 0x4, 0x1f ;  /* 0x08801f0006097f89 */ /* 0x000f2200000e0000 */
[----:B------:R-:W-:Y:S01]  /*0dc0*/  FADD R11, R11, -R6 ;  /* 0x800000060b0b7221 */ /* 0x000fe20000000000 */
[-C--:B------:R-:W-:Y:S01]  /*0dd0*/  FFMA.SAT R7, R19, R2.reuse, 0.5 ;  /* 0x3f00000013077423 */ /* 0x080fe20000002002 */
[----:B--2---:R-:W-:Y:S02]  /*0de0*/  SHF.L.U32 R13, R8, 0x17, RZ ;  /* 0x00000017080d7819 */ /* 0x004fe400000006ff */
[----:B------:R-:W-:Y:S01]  /*0df0*/  FFMA.SAT R17, R11, R2, 0.5 ;  /* 0x3f0000000b117423 */ /* 0x000fe20000002002 */
[-C--:B------:R-:W-:Y:S01]  /*0e00*/  FFMA.RM R7, R7, R4.reuse, 12582913 ;  /* 0x4b40000107077423 */ /* 0x080fe20000004004 */
[----:B---3--:R-:W-:Y:S02]  /*0e10*/  FMUL R15, R14, R15 ;  /* 0x0000000f0e0f7220 */ /* 0x008fe40000400000 */
[----:B------:R-:W-:Y:S01]  /*0e20*/  FFMA.RM R8, R17, R4, 12582913 ;  /* 0x4b40000111087423 */ /* 0x000fe20000004004 */
[C---:B------:R-:W-:Y:S01]  /*0e30*/  FADD R16, R7.reuse, -12583039 ;  /* 0xcb40007f07107421 */ /* 0x040fe20000000000 */
[----:B------:R-:W-:Y:S01]  /*0e40*/  SHF.L.U32 R7, R7, 0x17, RZ ;  /* 0x0000001707077819 */ /* 0x000fe200000006ff */
[----:B-1----:R-:W-:-:S02]  /*0e50*/  FMUL R15, R10, R15 ;  /* 0x0000000f0a0f7220 */ /* 0x002fc40000400000 */
[----:B------:R-:W-:Y:S01]  /*0e60*/  FFMA R16, R19, 1.4426950216293334961, -R16 ;  /* 0x3fb8aa3b13107823 */ /* 0x000fe20000000810 */
[C---:B------:R-:W-:Y:S01]  /*0e70*/  FADD R14, R8.reuse, -12583039 ;  /* 0xcb40007f080e7421 */ /* 0x040fe20000000000 */
[----:B0-----:R-:W-:Y:S01]  /*0e80*/  FMUL R12, R13, R12 ;  /* 0x0000000c0d0c7220 */ /* 0x001fe20000400000 */
[----:B------:R-:W-:Y:S01]  /*0e90*/  SHF.L.U32 R8, R8, 0x17, RZ ;  /* 0x0000001708087819 */ /* 0x000fe200000006ff */
[----:B------:R-:W-:Y:S01]  /*0ea0*/  FFMA R16, R19, 1.925963033500011079e-08, R16 ;  /* 0x32a5706013107823 */ /* 0x000fe20000000010 */
[----:B------:R-:W-:Y:S01]  /*0eb0*/  FFMA R14, R11, 1.4426950216293334961, -R14 ;  /* 0x3fb8aa3b0b0e7823 */ /* 0x000fe2000000080e */
[----:B------:R-:W-:-:S03]  /*0ec0*/  FFMA R12, R12, R5, R15 ;  /* 0x000000050c0c7223 */ /* 0x000fc6000000000f */
[----:B------:R-:W-:Y:S01]  /*0ed0*/  FFMA R14, R11, 1.925963033500011079e-08, R14 ;  /* 0x32a570600b0e7823 */ /* 0x000fe2000000000e */
[C---:B----4-:R-:W-:Y:S01]  /*0ee0*/  FMNMX R5, R6.reuse, R9, !PT ;  /* 0x0000000906057209 */ /* 0x050fe20007800000 */
[----:B------:R-:W0:Y:S01]  /*0ef0*/  SHFL.DOWN PT, R13, R12, 0x8, 0x1f ;  /* 0x09001f000c0d7f89 */ /* 0x000e2200000e0000 */
[----:B------:R-:W1:Y:S03]  /*0f00*/  MUFU.EX2 R16, R16 ;  /* 0x0000001000107308 */ /* 0x000e660000000800 */
[----:B------:R-:W2:Y:S01]  /*0f10*/  SHFL.DOWN PT, R10, R5, 0x2, 0x1f ;  /* 0x08401f00050a7f89 */ /* 0x000ea200000e0000 */
[--C-:B------:R-:W-:Y:S01]  /*0f20*/  FADD R17, R9, -R5.reuse ;  /* 0x8000000509117221 */ /* 0x100fe20000000000 */
[----:B------:R-:W-:-:S03]  /*0f30*/  FADD R9, R6, -R5 ;  /* 0x8000000506097221 */ /* 0x000fc60000000000 */
[----:B------:R-:W3:Y:S01]  /*0f40*/  MUFU.EX2 R11, R14 ;  /* 0x0000000e000b7308 */ /* 0x000ee20000000800 */
[----:B------:R-:W-:-:S04]  /*0f50*/  FFMA.SAT R15, R17, R2, 0.5 ;  /* 0x3f000000110f7423 */ /* 0x000fc80000002002 */
[----:B------:R-:W-:Y:S01]  /*0f60*/  FFMA.RM R6, R15, R4, 12582913 ;  /* 0x4b4000010f067423 */ /* 0x000fe20000004004 */
[----:B------:R-:W-:Y:S01]  /*0f70*/  FFMA.SAT R15, R9, R2, 0.5 ;  /* 0x3f000000090f7423 */ /* 0x000fe20000002002 */
[----:B-1----:R-:W-:Y:S02]  /*0f80*/  FMUL R16, R7, R16 ;  /* 0x0000001007107220 */ /* 0x002fe40000400000 */
[C---:B------:R-:W-:Y:S01]  /*0f90*/  FADD R18, R6.reuse, -12583039 ;  /* 0xcb40007f06127421 */ /* 0x040fe20000000000 */
[----:B------:R-:W-:-:S03]  /*0fa0*/  SHF.L.U32 R6, R6, 0x17, RZ ;  /* 0x0000001706067819 */ /* 0x000fc600000006ff */
[----:B------:R-:W-:Y:S01]  /*0fb0*/  FFMA R18, R17, 1.4426950216293334961, -R18 ;  /* 0x3fb8aa3b11127823 */ /* 0x000fe20000000812 */
[----:B0-----:R-:W-:Y:S01]  /*0fc0*/  FMUL R13, R13, R16 ;  /* 0x000000100d0d7220 */ /* 0x001fe20000400000 */
[----:B---3--:R-:W-:Y:S01]  /*0fd0*/  FMUL R7, R8, R11 ;  /* 0x0000000b08077220 */ /* 0x008fe20000400000 */
[----:B------:R-:W-:Y:S01]  /*0fe0*/  FFMA.RM R11, R15, R4, 12582913 ;  /* 0x4b4000010f0b7423 */ /* 0x000fe20000004004 */
[----:B------:R-:W-:Y:S02]  /*0ff0*/  FFMA R18, R17, 1.925963033500011079e-08, R18 ;  /* 0x32a5706011127823 */ /* 0x000fe40000000012 */
[----:B------:R-:W-:Y:S01]  /*1000*/  FFMA R12, R12, R7, R13 ;  /* 0x000000070c0c7223 */ /* 0x000fe2000000000d */
[----:B------:R-:W-:Y:S01]  /*1010*/  FADD R8, R11, -12583039 ;  /* 0xcb40007f0b087421 */ /* 0x000fe20000000000 */
[----:B--2---:R-:W-:Y:S01]  /*1020*/  FMNMX R7, R5, R10, !PT ;  /* 0x0000000a05077209 */ /* 0x004fe20007800000 */
[----:B------:R0:W1:Y:S01]  /*1030*/  MUFU.EX2 R17, R18 ;  /* 0x0000001200117308 */ /* 0x0000620000000800 */
[----:B------:R-:W-:Y:S01]  /*1040*/  SHF.L.U32 R11, R11, 0x17, RZ ;  /* 0x000000170b0b7819 */ /* 0x000fe200000006ff */
[----:B------:R-:W-:Y:S01]  /*1050*/  FFMA R8, R9, 1.4426950216293334961, -R8 ;  /* 0x3fb8aa3b09087823 */ /* 0x000fe20000000808 */
[----:B------:R-:W2:Y:S01]  /*1060*/  SHFL.DOWN PT, R13, R12, 0x4, 0x1f ;  /* 0x08801f000c0d7f89 */ /* 0x000ea200000e0000 */
[----:B------:R-:W-:-:S02]  /*1070*/  FADD R19, R10, -R7 ;  /* 0x800000070a137221 */ /* 0x000fc40000000000 */
[----:B------:R-:W-:Y:S01]  /*1080*/  FFMA R15, R9, 1.925963033500011079e-08, R8 ;  /* 0x32a57060090f7823 */ /* 0x000fe20000000008 */
[----:B------:R-:W3:Y:S01]  /*1090*/  SHFL.DOWN PT, R14, R7, 0x1, 0x1f ;  /* 0x08201f00070e7f89 */ /* 0x000ee200000e0000 */
[----:B------:R-:W-:Y:S02]  /*10a0*/  FFMA.SAT R9, R19, R2, 0.5 ;  /* 0x3f00000013097423 */ /* 0x000fe40000002002 */
[----:B------:R-:W4:Y:S02]  /*10b0*/  MUFU.EX2 R10, R15 ;  /* 0x0000000f000a7308 */ /* 0x000f240000000800 */
[----:B------:R-:W-:Y:S01]  /*10c0*/  FFMA.RM R8, R9, R4, 12582913 ;  /* 0x4b40000109087423 */ /* 0x000fe20000004004 */
[----:B------:R-:W-:-:S03]  /*10d0*/  FADD R9, R5, -R7 ;  /* 0x8000000705097221 */ /* 0x000fc60000000000 */
[----:B0-----:R-:W-:Y:S01]  /*10e0*/  FADD R18, R8, -12583039 ;  /* 0xcb40007f08127421 */ /* 0x001fe20000000000 */
[----:B------:R-:W-:Y:S01]  /*10f0*/  FFMA.SAT R5, R9, R2, 0.5 ;  /* 0x3f00000009057423 */ /* 0x000fe20000002002 */
[----:B-1----:R-:W-:Y:S01]  /*1100*/  FMUL R16, R6, R17 ;  /* 0x0000001106107220 */ /* 0x002fe20000400000 */
[----:B------:R-:W-:Y:S01]  /*1110*/  SHF.L.U32 R8, R8, 0x17, RZ ;  /* 0x0000001708087819 */ /* 0x000fe200000006ff */
[----:B------:R-:W-:Y:S01]  /*1120*/  FFMA R18, R19, 1.4426950216293334961, -R18 ;  /* 0x3fb8aa3b13127823 */ /* 0x000fe20000000812 */
[----:B------:R-:W-:-:S03]  /*1130*/  FFMA.RM R6, R5, R4, 12582913 ;  /* 0x4b40000105067423 */ /* 0x000fc60000004004 */
[----:B------:R-:W-:Y:S01]  /*1140*/  FFMA R18, R19, 1.925963033500011079e-08, R18 ;  /* 0x32a5706013127823 */ /* 0x000fe20000000012 */
[----:B----4-:R-:W-:Y:S01]  /*1150*/  FMUL R11, R11, R10 ;  /* 0x0000000a0b0b7220 */ /* 0x010fe20000400000 */
[----:B--2---:R-:W-:Y:S01]  /*1160*/  FMUL R13, R13, R16 ;  /* 0x000000100d0d7220 */ /* 0x004fe20000400000 */
[C---:B------:R-:W-:Y:S01]  /*1170*/  FADD R10, R6.reuse, -12583039 ;  /* 0xcb40007f060a7421 */ /* 0x040fe20000000000 */
[----:B------:R-:W-:Y:S02]  /*1180*/  SHF.L.U32 R6, R6, 0x17, RZ ;  /* 0x0000001706067819 */ /* 0x000fe400000006ff */
[----:B---3--:R-:W-:Y:S01]  /*1190*/  FMNMX R5, R7, R14, !PT ;  /* 0x0000000e07057209 */ /* 0x008fe20007800000 */
[----:B------:R-:W-:Y:S01]  /*11a0*/  FFMA R12, R12, R11, R13 ;  /* 0x0000000b0c0c7223 */ /* 0x000fe2000000000d */
[----:B------:R-:W-:Y:S01]  /*11b0*/  FFMA R16, R9, 1.4426950216293334961, -R10 ;  /* 0x3fb8aa3b09107823 */ /* 0x000fe2000000080a */
[----:B------:R-:W0:Y:S02]  /*11c0*/  MUFU.EX2 R11, R18 ;  /* 0x00000012000b7308 */ /* 0x000e240000000800 */
[--C-:B------:R-:W-:Y:S01]  /*11d0*/  FADD R13, R7, -R5.reuse ;  /* 0x80000005070d7221 */ /* 0x100fe20000000000 */
[----:B------:R-:W1:Y:S01]  /*11e0*/  SHFL.DOWN PT, R10, R12, 0x2, 0x1f ;  /* 0x08401f000c0a7f89 */ /* 0x000e6200000e0000 */
[----:B------:R-:W-:Y:S01]  /*11f0*/  FADD R15, R14, -R5 ;  /* 0x800000050e0f7221 */ /* 0x000fe20000000000 */
[----:B------:R-:W-:Y:S01]  /*1200*/  FFMA R16, R9, 1.925963033500011079e-08, R16 ;  /* 0x32a5706009107823 */ /* 0x000fe20000000010 */
[----:B------:R-:W-:-:S02]  /*1210*/  FFMA.SAT R7, R13, R2, 0.5 ;  /* 0x3f0000000d077423 */ /* 0x000fc40000002002 */
[----:B------:R-:W-:Y:S01]  /*1220*/  FFMA.SAT R17, R15, R2, 0.5 ;  /* 0x3f0000000f117423 */ /* 0x000fe20000002002 */
[----:B------:R-:W2:Y:S01]  /*1230*/  MUFU.EX2 R9, R16 ;  /* 0x0000001000097308 */ /* 0x000ea20000000800 */
[-C--:B------:R-:W-:Y:S02]  /*1240*/  FFMA.RM R7, R7, R4.reuse, 12582913 ;  /* 0x4b40000107077423 */ /* 0x080fe40000004004 */
[----:B------:R-:W-:Y:S02]  /*1250*/  FFMA.RM R4, R17, R4, 12582913 ;  /* 0x4b40000111047423 */ /* 0x000fe40000004004 */
[----:B------:R-:W-:Y:S02]  /*1260*/  FADD R2, R7, -12583039 ;  /* 0xcb40007f07027421 */ /* 0x000fe40000000000 */
[----:B------:R-:W-:Y:S01]  /*1270*/  FADD R14, R4, -12583039 ;  /* 0xcb40007f040e7421 */ /* 0x000fe20000000000 */
[----:B0-----:R-:W-:Y:S01]  /*1280*/  FMUL R11, R8, R11 ;  /* 0x0000000b080b7220 */ /* 0x001fe20000400000 */
[----:B------:R-:W-:-:S02]  /*1290*/  FFMA R2, R13, 1.4426950216293334961, -R2 ;  /* 0x3fb8aa3b0d027823 */ /* 0x000fc40000000802 */
[----:B------:R-:W-:Y:S02]  /*12a0*/  FFMA R14, R15, 1.4426950216293334961, -R14 ;  /* 0x3fb8aa3b0f0e7823 */ /* 0x000fe4000000080e */
[----:B------:R-:W-:Y:S02]  /*12b0*/  FFMA R2, R13, 1.925963033500011079e-08, R2 ;  /* 0x32a570600d027823 */ /* 0x000fe40000000002 */
[----:B------:R-:W-:Y:S01]  /*12c0*/  FFMA R14, R15, 1.925963033500011079e-08, R14 ;  /* 0x32a570600f0e7823 */ /* 0x000fe2000000000e */
[----:B--2---:R-:W-:Y:S01]  /*12d0*/  FMUL R9, R6, R9 ;  /* 0x0000000906097220 */ /* 0x004fe20000400000 */
[----:B-1----:R-:W-:Y:S02]  /*12e0*/  FMUL R11, R10, R11 ;  /* 0x0000000b0a0b7220 */ /* 0x002fe40000400000 */
[----:B------:R-:W0:Y:S02]  /*12f0*/  MUFU.EX2 R2, R2 ;  /* 0x0000000200027308 */ /* 0x000e240000000800 */
[----:B------:R-:W-:-:S06]  /*1300*/  FFMA R12, R12, R9, R11 ;  /* 0x000000090c0c7223 */ /* 0x000fcc000000000b */
[----:B------:R1:W2:Y:S01]  /*1310*/  MUFU.EX2 R13, R14 ;  /* 0x0000000e000d7308 */ /* 0x0002a20000000800 */
[----:B------:R1:W3:Y:S01]  /*1320*/  SHFL.DOWN PT, R0, R12, 0x1, 0x1f ;  /* 0x08201f000c007f89 */ /* 0x0002e200000e0000 */
[----:B------:R-:W-:Y:S05]  /*1330*/  @P0 EXIT ;  /* 0x000000000000094d */ /* 0x000fea0003800000 */
[----:B------:R-:W4:Y:S01]  /*1340*/  LDC.64 R10, c[0x0][0x388] ;  /* 0x0000e200ff0a7b82 */ /* 0x000f220000000a00 */
[----:B------:R-:W-:Y:S02]  /*1350*/  SHF.L.U32 R4, R4, 0x17, RZ ;  /* 0x0000001704047819 */ /* 0x000fe400000006ff */
[----:B------:R-:W-:-:S03]  /*1360*/  SHF.L.U32 R7, R7, 0x17, RZ ;  /* 0x0000001707077819 */ /* 0x000fc600000006ff */
[----:B--2---:R-:W-:Y:S02]  /*1370*/  FMUL R13, R4, R13 ;  /* 0x0000000d040d7220 */ /* 0x004fe40000400000 */
[----:B------:R-:W2:Y:S01]  /*1380*/  LDC.64 R8, c[0x0][0x390] ;  /* 0x0000e400ff087b82 */ /* 0x000ea20000000a00 */
[----:B0-----:R-:W-:Y:S01]  /*1390*/  FMUL R7, R7, R2 ;  /* 0x0000000207077220 */ /* 0x001fe20000400000 */
[----:B---3--:R-:W-:-:S04]  /*13a0*/  FMUL R13, R0, R13 ;  /* 0x0000000d000d7220 */ /* 0x008fc80000400000 */
[----:B------:R-:W-:Y:S01]  /*13b0*/  FFMA R7, R12, R7, R13 ;  /* 0x000000070c077223 */ /* 0x000fe2000000000d */
[----:B----4-:R-:W-:-:S05]  /*13c0*/  IMAD.WIDE.U32 R10, R3, 0x4, R10 ;  /* 0x00000004030a7825 */ /* 0x010fca00078e000a */
[----:B------:R-:W-:Y:S01]  /*13d0*/  STG.E desc[UR8][R10.64], R5 ;  /* 0x000000050a007986 */ /* 0x000fe2000c101908 */
[----:B--2---:R-:W-:-:S05]  /*13e0*/  IMAD.WIDE.U32 R8, R3, 0x4, R8 ;  /* 0x0000000403087825 */ /* 0x004fca00078e0008 */
[----:B------:R-:W-:Y:S01]  /*13f0*/  STG.E desc[UR8][R8.64], R7 ;  /* 0x0000000708007986 */ /* 0x000fe2000c101908 */
[----:B------:R-:W-:Y:S05]  /*1400*/  EXIT ;  /* 0x000000000000794d */ /* 0x000fea0003800000 */
.L_x_39:
        /* <DEDUP_REMOVED lines=15> */
.L_x_76:


//--------------------- .text._Z14softmax_kernelPKfPfiS0_S0_ --------------------------
	.section	.text._Z14softmax_kernelPKfPfiS0_S0_,"ax",@progbits
	.align	128
        .global         _Z14softmax_kernelPKfPfiS0_S0_
        .type           _Z14softmax_kernelPKfPfiS0_S0_,@function
        .size           _Z14softmax_kernelPKfPfiS0_S0_,(.L_x_73 - _Z14softmax_kernelPKfPfiS0_S0_)
        .other          _Z14softmax_kernelPKfPfiS0_S0_,@"STO_CUDA_ENTRY STV_DEFAULT"
_Z14softmax_kernelPKfPfiS0_S0_:
.text._Z14softmax_kernelPKfPfiS0_S0_:
[----:B------:R-:W-:Y:S01]  /*0000*/  LDC R1, c[0x0][0x37c] ;  /* 0x0000df00ff017b82 */ /* 0x000fe20000000800 */
[----:B------:R-:W0:Y:S07]  /*0010*/  S2R R13, SR_TID.X ;  /* 0x00000000000d7919 */ /* 0x000e2e0000002100 */
[----:B------:R-:W0:Y:S01]  /*0020*/  S2UR UR4, SR_CTAID.X ;  /* 0x00000000000479c3 */ /* 0x000e220000002500 */
[----:B------:R-:W1:Y:S01]  /*0030*/  LDCU UR5, c[0x0][0x390] ;  /* 0x00007200ff0577ac */ /* 0x000e620008000800 */
[----:B------:R-:W2:Y:S06]  /*0040*/  LDCU.64 UR6, c[0x0][0x358] ;  /* 0x00006b00ff0677ac */ /* 0x000eac0008000a00 */
[----:B------:R-:W0:Y:S02]  /*0050*/  LDC R2, c[0x0][0x360] ;  /* 0x0000d800ff027b82 */ /* 0x000e240000000800 */
[----:B0-----:R-:W-:-:S05]  /*0060*/  IMAD R2, R2, UR4, R13 ;  /* 0x0000000402027c24 */ /* 0x001fca000f8e020d */
[----:B-1----:R-:W-:-:S13]  /*0070*/  ISETP.GE.AND P0, PT, R2, UR5, PT ;  /* 0x0000000502007c0c */ /* 0x002fda000bf06270 */
[----:B------:R-:W0:Y:S08]  /*0080*/  @!P0 LDC.64 R8, c[0x0][0x380] ;  /* 0x0000e000ff088b82 */ /* 0x000e300000000a00 */
[----:B------:R-:W1:Y:S01]  /*0090*/  @!P0 LDC.64 R6, c[0x0][0x398] ;  /* 0x0000e600ff068b82 */ /* 0x000e620000000a00 */
[----:B0-----:R-:W-:-:S06]  /*00a0*/  @!P0 IMAD.WIDE R8, R2, 0x4, R8 ;  /* 0x0000000402088825 */ /* 0x001fcc00078e0208 */
[----:B--2---:R-:W2:Y:S04]  /*00b0*/  @!P0 LDG.E R9, desc[UR6][R8.64] ;  /* 0x0000000608098981 */ /* 0x004ea8000c1e1900 */
[----:B-1----:R-:W2:Y:S01]  /*00c0*/  @!P0 LDG.E R6, desc[UR6][R6.64] ;  /* 0x0000000606068981 */ /* 0x002ea2000c1e1900 */
[----:B------:R-:W-:Y:S02]  /*00d0*/  @!P0 IMAD.MOV.U32 R11, RZ, RZ, 0x3bbb989d ;  /* 0x3bbb989dff0b8424 */ /* 0x000fe400078e00ff */
[----:B------:R-:W-:Y:S01]  /*00e0*/  @!P0 IMAD.MOV.U32 R15, RZ, RZ, 0x437c0000 ;  /* 0x437c0000ff0f8424 */ /* 0x000fe200078e00ff */
[----:B------:R-:W0:Y:S08]  /*00f0*/  S2UR UR5, SR_CgaCtaId ;  /* 0x00000000000579c3 */ /* 0x000e300000008800 */
[----:B------:R-:W1:Y:S01]  /*0100*/  LDC.64 R4, c[0x0][0x3a0] ;  /* 0x0000e800ff047b82 */ /* 0x000e620000000a00 */
[----:B------:R-:W-:-:S02]  /*0110*/  UMOV UR4, 0x400 ;  /* 0x0000040000047882 */ /* 0x000fc40000000000 */
[----:B0-----:R-:W-:Y:S01]  /*0120*/  ULEA UR4, UR5, UR4, 0x18 ;  /* 0x0000000405047291 */ /* 0x001fe2000f8ec0ff */
[----:B-1----:R0:W5:Y:S01]  /*0130*/  LDG.E R3, desc[UR6][R4.64] ;  /* 0x0000000604037981 */ /* 0x002162000c1e1900 */
[----:B--2---:R-:W-:-:S04]  /*0140*/  @!P0 FADD R0, -R6, R9 ;  /* 0x0000000906008221 */ /* 0x004fc80000000100 */
[----:B------:R-:W-:-:S04]  /*0150*/  @!P0 FFMA.SAT R10, R0, R11, 0.5 ;  /* 0x3f000000000a8423 */ /* 0x000fc8000000200b */
[----:B------:R-:W-:-:S04]  /*0160*/  @!P0 FFMA.RM R10, R10, R15, 12582913 ;  /* 0x4b4000010a0a8423 */ /* 0x000fc8000000400f */
[----:B------:R-:W-:-:S04]  /*0170*/  @!P0 FADD R11, R10, -12583039 ;  /* 0xcb40007f0a0b8421 */ /* 0x000fc80000000000 */
[----:B------:R-:W-:-:S04]  /*0180*/  @!P0 FFMA R11, R0, 1.4426950216293334961, -R11 ;  /* 0x3fb8aa3b000b8823 */ /* 0x000fc8000000080b */
[----:B------:R-:W-:-:S06]  /*0190*/  @!P0 FFMA R11, R0, 1.925963033500011079e-08, R11 ;  /* 0x32a57060000b8823 */ /* 0x000fcc000000000b */
[----:B------:R-:W0:Y:S01]  /*01a0*/  @!P0 MUFU.EX2 R11, R11 ;  /* 0x0000000b000b8308 */ /* 0x000e220000000800 */
[----:B------:R-:W-:Y:S01]  /*01b0*/  @!P0 IMAD.SHL.U32 R10, R10, 0x800000, RZ ;  /* 0x008000000a0a8824 */ /* 0x000fe200078e00ff */
[----:B------:R-:W-:-:S03]  /*01c0*/  LEA R0, R13, UR4, 0x2 ;  /* 0x000000040d007c11 */ /* 0x000fc6000f8e10ff */
[----:B0-----:R-:W-:-:S05]  /*01d0*/  @!P0 FMUL R5, R10, R11 ;  /* 0x0000000b0a058220 */ /* 0x001fca0000400000 */
[----:B------:R0:W-:Y:S01]  /*01e0*/  @!P0 STS [R0], R5 ;  /* 0x0000000500008388 */ /* 0x0001e20000000800 */
[----:B------:R-:W-:Y:S06]  /*01f0*/  BAR.SYNC.DEFER_BLOCKING 0x0 ;  /* 0x0000000000007b1d */ /* 0x000fec0000010000 */
[----:B------:R-:W-:Y:S05]  /*0200*/  @P0 EXIT ;  /* 0x000000000000094d */ /* 0x000fea0003800000 */
[----:B0-----:R-:W0:Y:S01]  /*0210*/  LDS R0, [R0] ;  /* 0x0000000000007984 */ /* 0x001e220000000800 */
[----:B-----5:R-:W1:Y:S01]  /*0220*/  MUFU.RCP R4, R3 ;  /* 0x0000000300047308 */ /* 0x020e620000001000 */
[----:B------:R-:W-:Y:S01]  /*0230*/  BSSY.RECONVERGENT B0, `(.L_x_40) ;  /* 0x000000b000007945 */ /* 0x000fe20003800200 */
[----:B-1----:R-:W-:-:S04]  /*0240*/  FFMA R5, -R3, R4, 1 ;  /* 0x3f80000003057423 */ /* 0x002fc80000000104 */
[----:B------:R-:W-:Y:S02]  /*0250*/  FFMA R5, R4, R5, R4 ;  /* 0x0000000504057223 */ /* 0x000fe40000000004 */
[----:B0-----:R-:W0:Y:S02]  /*0260*/  FCHK P0, R0, R3 ;  /* 0x0000000300007302 */ /* 0x001e240000000000 */
[----:B------:R-:W-:-:S04]  /*0270*/  FFMA R4, R0, R5, RZ ;  /* 0x0000000500047223 */ /* 0x000fc800000000ff */
[----:B------:R-:W-:-:S04]  /*0280*/  FFMA R6, -R3, R4, R0 ;  /* 0x0000000403067223 */ /* 0x000fc80000000100 */
[----:B------:R-:W-:Y:S01]  /*0290*/  FFMA R7, R5, R6, R4 ;  /* 0x0000000605077223 */ /* 0x000fe20000000004 */
[----:B0-----:R-:W-:Y:S06]  /*02a0*/  @!P0 BRA `(.L_x_41) ;  /* 0x00000000000c8947 */ /* 0x001fec0003800000 */
[----:B------:R-:W-:-:S07]  /*02b0*/  MOV R4, 0x2d0 ;  /* 0x000002d000047802 */ /* 0x000fce0000000f00 */
[----:B------:R-:W-:Y:S05]  /*02c0*/  CALL.REL.NOINC `($__internal_1_$__cuda_sm3x_div_rn_noftz_f32_slowpath) ;  /* 0x0000000000187944 */ /* 0x000fea0003c00000 */
[----:B------:R-:W-:-:S07]  /*02d0*/  IMAD.MOV.U32 R7, RZ, RZ, R0 ;  /* 0x000000ffff077224 */ /* 0x000fce00078e0000 */
.L_x_41:
[----:B------:R-:W-:Y:S05]  /*02e0*/  BSYNC.RECONVERGENT B0 ;  /* 0x0000000000007941 */ /* 0x000fea0003800200 */
.L_x_40:
[----:B------:R-:W0:Y:S02]  /*02f0*/  LDC.64 R4, c[0x0][0x388] ;  /* 0x0000e200ff047b82 */ /* 0x000e240000000a00 */
[----:B0-----:R-:W-:-:S05]  /*0300*/  IMAD.WIDE R2, R2, 0x4, R4 ;  /* 0x0000000402027825 */ /* 0x001fca00078e0204 */
[----:B------:R-:W-:Y:S01]  /*0310*/  STG.E desc[UR6][R2.64], R7 ;  /* 0x0000000702007986 */ /* 0x000fe2000c101906 */
[----:B------:R-:W-:Y:S05]  /*0320*/  EXIT ;  /* 0x000000000000794d */ /* 0x000fea0003800000 */
        .weak           $__internal_1_$__cuda_sm3x_div_rn_noftz_f32_slowpath
        .type           $__internal_1_$__cuda_sm3x_div_rn_noftz_f32_slowpath,@function
        .size           $__internal_1_$__cuda_sm3x_div_rn_noftz_f32_slowpath,(.L_x_73 - $__internal_1_$__cuda_sm3x_div_rn_noftz_f32_slowpath)
$__internal_1_$__cuda_sm3x_div_rn_noftz_f32_slowpath:
[--C-:B------:R-:W-:Y:S01]  /*0330*/  SHF.R.U32.HI R6, RZ, 0x17, R3.reuse ;  /* 0x00000017ff067819 */ /* 0x100fe20000011603 */
[----:B------:R-:W-:Y:S01]  /*0340*/  BSSY.RECONVERGENT B1, `(.L_x_42) ;  /* 0x0000064000017945 */ /* 0x000fe20003800200 */
[--C-:B------:R-:W-:Y:S01]  /*0350*/  SHF.R.U32.HI R5, RZ, 0x17, R0.reuse ;  /* 0x00000017ff057819 */ /* 0x100fe20000011600 */
[----:B------:R-:W-:Y:S01]  /*0360*/  IMAD.MOV.U32 R7, RZ, RZ, R0 ;  /* 0x000000ffff077224 */ /* 0x000fe200078e0000 */
[----:B------:R-:W-:Y:S01]  /*0370*/  LOP3.LUT R6, R6, 0xff, RZ, 0xc0, !PT ;  /* 0x000000ff06067812 */ /* 0x000fe200078ec0ff */
[----:B------:R-:W-:Y:S01]  /*0380*/  IMAD.MOV.U32 R8, RZ, RZ, R3 ;  /* 0x000000ffff087224 */ /* 0x000fe200078e0003 */
[----:B------:R-:W-:-:S03]  /*0390*/  LOP3.LUT R5, R5, 0xff, RZ, 0xc0, !PT ;  /* 0x000000ff05057812 */ /* 0x000fc600078ec0ff */
[----:B------:R-:W-:Y:S02]  /*03a0*/  VIADD R11, R6, 0xffffffff ;  /* 0xffffffff060b7836 */ /* 0x000fe40000000000 */
[----:B------:R-:W-:-:S03]  /*03b0*/  VIADD R10, R5, 0xffffffff ;  /* 0xffffffff050a7836 */ /* 0x000fc60000000000 */
[----:B------:R-:W-:-:S04]  /*03c0*/  ISETP.GT.U32.AND P0, PT, R11, 0xfd, PT ;  /* 0x000000fd0b00780c */ /* 0x000fc80003f04070 */
[----:B------:R-:W-:-:S13]  /*03d0*/  ISETP.GT.U32.OR P0, PT, R10, 0xfd, P0 ;  /* 0x000000fd0a00780c */ /* 0x000fda0000704470 */
[----:B------:R-:W-:Y:S01]  /*03e0*/  @!P0 IMAD.MOV.U32 R9, RZ, RZ, RZ ;  /* 0x000000ffff098224 */ /* 0x000fe200078e00ff */
        /* <DEDUP_REMOVED lines=19> */
[----:B------:R-:W-:Y:S02]  /*0520*/  @P0 IMAD.MOV.U32 R9, RZ, RZ, RZ ;  /* 0x000000ffff090224 */ /* 0x000fe400078e00ff */
[----:B------:R-:W-:Y:S01]  /*0530*/  @!P0 FFMA R7, R0, 1.84467440737095516160e+19, RZ ;  /* 0x5f80000000078823 */ /* 0x000fe200000000ff */
[----:B------:R-:W-:Y:S02]  /*0540*/  @!P0 IMAD.MOV.U32 R9, RZ, RZ, -0x40 ;  /* 0xffffffc0ff098424 */ /* 0x000fe400078e00ff */
[----:B------:R-:W-:-:S03]  /*0550*/  @!P1 FFMA R8, R3, 1.84467440737095516160e+19, RZ ;  /* 0x5f80000003089823 */ /* 0x000fc600000000ff */
[----:B------:R-:W-:-:S07]  /*0560*/  @!P1 IADD3 R9, PT, PT, R9, 0x40, RZ ;  /* 0x0000004009099810 */ /* 0x000fce0007ffe0ff */
.L_x_43:
[----:B------:R-:W-:Y:S01]  /*0570*/  LEA R3, R6, 0xc0800000, 0x17 ;  /* 0xc080000006037811 */ /* 0x000fe200078eb8ff */
[----:B------:R-:W-:Y:S01]  /*0580*/  VIADD R5, R5, 0xffffff81 ;  /* 0xffffff8105057836 */ /* 0x000fe20000000000 */
[----:B------:R-:W-:Y:S03]  /*0590*/  BSSY.RECONVERGENT B2, `(.L_x_48) ;  /* 0x0000035000027945 */ /* 0x000fe60003800200 */
[----:B------:R-:W-:Y:S01]  /*05a0*/  IMAD.IADD R3, R8, 0x1, -R3 ;  /* 0x0000000108037824 */ /* 0x000fe200078e0a03 */
[C---:B------:R-:W-:Y:S01]  /*05b0*/  IADD3 R6, PT, PT, R5.reuse, 0x7f, -R6 ;  /* 0x0000007f05067810 */ /* 0x040fe20007ffe806 */
[----:B------:R-:W-:Y:S02]  /*05c0*/  IMAD R0, R5, -0x800000, R7 ;  /* 0xff80000005007824 */ /* 0x000fe400078e0207 */
[----:B------:R-:W0:Y:S01]  /*05d0*/  MUFU.RCP R8, R3 ;  /* 0x0000000300087308 */ /* 0x000e220000001000 */
[----:B------:R-:W-:Y:S01]  /*05e0*/  FADD.FTZ R11, -R3, -RZ ;  /* 0x800000ff030b7221 */ /* 0x000fe20000010100 */
[----:B------:R-:W-:-:S03]  /*05f0*/  IMAD.IADD R6, R6, 0x1, R9 ;  /* 0x0000000106067824 */ /* 0x000fc600078e0209 */
        /* <DEDUP_REMOVED lines=8> */
[----:B------:R-:W-:-:S05]  /*0680*/  LOP3.LUT R3, R3, 0xff, RZ, 0xc0, !PT ;  /* 0x000000ff03037812 */ /* 0x000fca00078ec0ff */
[----:B------:R-:W-:-:S04]  /*0690*/  IMAD.IADD R9, R3, 0x1, R6 ;  /* 0x0000000103097824 */ /* 0x000fc800078e0206 */
[----:B------:R-:W-:-:S05]  /*06a0*/  VIADD R3, R9, 0xffffffff ;  /* 0xffffffff09037836 */ /* 0x000fca0000000000 */
        /* <DEDUP_REMOVED lines=9> */
[CCC-:B------:R-:W-:Y:S01]  /*0740*/  FFMA.RZ R3, R10.reuse, R8.reuse, R7.reuse ;  /* 0x000000080a037223 */ /* 0x1c0fe2000000c007 */
[CCC-:B------:R-:W-:Y:S01]  /*0750*/  FFMA.RM R6, R10.reuse, R8.reuse, R7.reuse ;  /* 0x000000080a067223 */ /* 0x1c0fe20000004007 */
[C---:B------:R-:W-:Y:S02]  /*0760*/  ISETP.NE.AND P2, PT, R9.reuse, RZ, PT ;  /* 0x000000ff0900720c */ /* 0x040fe40003f45270 */
[----:B------:R-:W-:Y:S02]  /*0770*/  ISETP.NE.AND P1, PT, R9, RZ, PT ;  /* 0x000000ff0900720c */ /* 0x000fe40003f25270 */
[----:B------:R-:W-:Y:S01]  /*0780*/  LOP3.LUT R5, R3, 0x7fffff, RZ, 0xc0, !PT ;  /* 0x007fffff03057812 */ /* 0x000fe200078ec0ff */
[----:B------:R-:W-:Y:S01]  /*0790*/  FFMA.RP R3, R10, R8, R7 ;  /* 0x000000080a037223 */ /* 0x000fe20000008007 */
[----:B------:R-:W-:Y:S01]  /*07a0*/  IADD3 R8, PT, PT, R9, 0x20, RZ ;  /* 0x0000002009087810 */ /* 0x000fe20007ffe0ff */
        /* <DEDUP_REMOVED lines=11> */
[----:B------:R-:W-:-:S05]  /*0860*/  LOP3.LUT R3, R3, R6, RZ, 0xc0, !PT ;  /* 0x0000000603037212 */ /* 0x000fca00078ec0ff */
[----:B------:R-:W-:-:S05]  /*0870*/  IMAD.IADD R3, R8, 0x1, R3 ;  /* 0x0000000108037824 */ /* 0x000fca00078e0203 */
[----:B------:R-:W-:Y:S01]  /*0880*/  LOP3.LUT R0, R3, R0, RZ, 0xfc, !PT ;  /* 0x0000000003007212 */ /* 0x000fe200078efcff */
[----:B------:R-:W-:Y:S06]  /*0890*/  BRA `(.L_x_51) ;  /* 0x0000000000107947 */ /* 0x000fec0003800000 */
.L_x_50:
[----:B------:R-:W-:-:S04]  /*08a0*/  LOP3.LUT R0, R0, 0x80000000, RZ, 0xc0, !PT ;  /* 0x8000000000007812 */ /* 0x000fc800078ec0ff */
[----:B------:R-:W-:Y:S01]  /*08b0*/  LOP3.LUT R0, R0, 0x7f800000, RZ, 0xfc, !PT ;  /* 0x7f80000000007812 */ /* 0x000fe200078efcff */
[----:B------:R-:W-:Y:S06]  /*08c0*/  BRA `(.L_x_51) ;  /* 0x0000000000047947 */ /* 0x000fec0003800000 */
.L_x_49:
[----:B------:R-:W-:-:S07]  /*08d0*/  IMAD R0, R6, 0x800000, R0 ;  /* 0x0080000006007824 */ /* 0x000fce00078e0200 */
.L_x_51:
[----:B------:R-:W-:Y:S05]  /*08e0*/  BSYNC.RECONVERGENT B2 ;  /* 0x0000000000027941 */ /* 0x000fea0003800200 */
.L_x_48:
[----:B------:R-:W-:Y:S05]  /*08f0*/  BRA `(.L_x_52) ;  /* 0x0000000000207947 */ /* 0x000fea0003800000 */
.L_x_47:
[----:B------:R-:W-:-:S04]  /*0900*/  LOP3.LUT R0, R8, 0x80000000, R7, 0x48, !PT ;  /* 0x8000000008007812 */ /* 0x000fc800078e4807 */
[----:B------:R-:W-:Y:S01]  /*0910*/  LOP3.LUT R0, R0, 0x7f800000, RZ, 0xfc, !PT ;  /* 0x7f80000000007812 */ /* 0x000fe200078efcff */
[----:B------:R-:W-:Y:S06]  /*0920*/  BRA `(.L_x_52) ;  /* 0x0000000000147947 */ /* 0x000fec0003800000 */
.L_x_46:
[----:B------:R-:W-:Y:S01]  /*0930*/  LOP3.LUT R0, R8, 0x80000000, R7, 0x48, !PT ;  /* 0x8000000008007812 */ /* 0x000fe200078e4807 */
[----:B------:R-:W-:Y:S06]  /*0940*/  BRA `(.L_x_52) ;  /* 0x00000000000c7947 */ /* 0x000fec0003800000 */
.L_x_45:
[----:B------:R-:W0:Y:S01]  /*0950*/  MUFU.RSQ R0, -QNAN ;  /* 0xffc0000000007908 */ /* 0x000e220000001400 */
[----:B------:R-:W-:Y:S05]  /*0960*/  BRA `(.L_x_52) ;  /* 0x0000000000047947 */ /* 0x000fea0003800000 */
.L_x_44:
[----:B------:R-:W-:-:S07]  /*0970*/  FADD.FTZ R0, R0, R3 ;  /* 0x0000000300007221 */ /* 0x000fce0000010000 */
.L_x_52:
[----:B------:R-:W-:Y:S05]  /*0980*/  BSYNC.RECONVERGENT B1 ;  /* 0x0000000000017941 */ /* 0x000fea0003800200 */
.L_x_42:
[----:B------:R-:W-:-:S04]  /*0990*/  IMAD.MOV.U32 R5, RZ, RZ, 0x0 ;  /* 0x00000000ff057424 */ /* 0x000fc800078e00ff */
[----:B0-----:R-:W-:Y:S05]  /*09a0*/  RET.REL.NODEC R4 `(_Z14softmax_kernelPKfPfiS0_S0_) ;  /* 0xfffffff404947950 */ /* 0x001fea0003c3ffff */
.L_x_53:
        /* <DEDUP_REMOVED lines=13> */
.L_x_73:


//--------------------- .text._Z18reduce_bsum_kernelPKfPfi --------------------------
	.section	.text._Z18reduce_bsum_kernelPKfPfi,"ax",@progbits
	.align	128
        .global         _Z18reduce_bsum_kernelPKfPfi
        .type           _Z18reduce_bsum_kernelPKfPfi,@function
        .size           _Z18reduce_bsum_kernelPKfPfi,(.L_x_78 - _Z18reduce_bsum_kernelPKfPfi)
        .other          _Z18reduce_bsum_kernelPKfPfi,@"STO_CUDA_ENTRY STV_DEFAULT"
_Z18reduce_bsum_kernelPKfPfi:
.text._Z18reduce_bsum_kernelPKfPfi:
[----:B------:R-:W-:Y:S01]  /*0000*/  LDC R1, c[0x0][0x37c] ;  /* 0x0000df00ff017b82 */ /* 0x000fe20000000800 */
[----:B------:R-:W0:Y:S01]  /*0010*/  S2R R6, SR_TID.X ;  /* 0x0000000000067919 */ /* 0x000e220000002100 */
[----:B------:R-:W0:Y:S01]  /*0020*/  LDCU UR4, c[0x0][0x390] ;  /* 0x00007200ff0477ac */ /* 0x000e220008000800 */
[----:B------:R-:W-:Y:S01]  /*0030*/  BSSY.RECONVERGENT B0, `(.L_x_54) ;  /* 0x000000f000007945 */ /* 0x000fe20003800200 */
[----:B------:R-:W-:Y:S01]  /*0040*/  IMAD.MOV.U32 R0, RZ, RZ, RZ ;  /* 0x000000ffff007224 */ /* 0x000fe200078e00ff */
[----:B------:R-:W1:Y:S01]  /*0050*/  LDCU.64 UR6, c[0x0][0x358] ;  /* 0x00006b00ff0677ac */ /* 0x000e620008000a00 */
[----:B0-----:R-:W-:-:S13]  /*0060*/  ISETP.GE.AND P0, PT, R6, UR4, PT ;  /* 0x0000000406007c0c */ /* 0x001fda000bf06270 */
[----:B-1----:R-:W-:Y:S05]  /*0070*/  @P0 BRA `(.L_x_55) ;  /* 0x0000000000280947 */ /* 0x002fea0003800000 */
[----:B------:R-:W0:Y:S01]  /*0080*/  LDC R8, c[0x0][0x360] ;  /* 0x0000d800ff087b82 */ /* 0x000e220000000800 */
[----:B------:R-:W-:Y:S01]  /*0090*/  IMAD.MOV.U32 R0, RZ, RZ, RZ ;  /* 0x000000ffff007224 */ /* 0x000fe200078e00ff */
[----:B------:R-:W-:-:S06]  /*00a0*/  MOV R7, R6 ;  /* 0x0000000600077202 */ /* 0x000fcc0000000f00 */
[----:B------:R-:W1:Y:S02]  /*00b0*/  LDC.64 R4, c[0x0][0x380] ;  /* 0x0000e000ff047b82 */ /* 0x000e640000000a00 */
.L_x_56:
[----:B-1----:R-:W-:-:S06]  /*00c0*/  IMAD.WIDE R2, R7, 0x4, R4 ;  /* 0x0000000407027825 */ /* 0x002fcc00078e0204 */
[----:B------:R-:W2:Y:S01]  /*00d0*/  LDG.E R3, desc[UR6][R2.64] ;  /* 0x0000000602037981 */ /* 0x000ea2000c1e1900 */
[----:B0-----:R-:W-:-:S05]  /*00e0*/  IMAD.IADD R7, R8, 0x1, R7 ;  /* 0x0000000108077824 */ /* 0x001fca00078e0207 */
[----:B------:R-:W-:Y:S01]  /*00f0*/  ISETP.GE.AND P0, PT, R7, UR4, PT ;  /* 0x0000000407007c0c */ /* 0x000fe2000bf06270 */
[----:B--2---:R-:W-:-:S12]  /*0100*/  FADD R0, R3, R0 ;  /* 0x0000000003007221 */ /* 0x004fd80000000000 */
[----:B------:R-:W-:Y:S05]  /*0110*/  @!P0 BRA `(.L_x_56) ;  /* 0xfffffffc00e88947 */ /* 0x000fea000383ffff */
.L_x_55:
[----:B------:R-:W-:Y:S05]  /*0120*/  BSYNC.RECONVERGENT B0 ;  /* 0x0000000000007941 */ /* 0x000fea0003800200 */
.L_x_54:
[----:B------:R-:W0:Y:S01]  /*0130*/  S2UR UR5, SR_CgaCtaId ;  /* 0x00000000000579c3 */ /* 0x000e220000008800 */
[----:B------:R-:W-:Y:S01]  /*0140*/  UMOV UR4, 0x400 ;  /* 0x0000040000047882 */ /* 0x000fe20000000000 */
[----:B------:R-:W1:Y:S01]  /*0150*/  LDCU UR8, c[0x0][0x360] ;  /* 0x00006c00ff0877ac */ /* 0x000e620008000800 */
[----:B------:R-:W-:Y:S01]  /*0160*/  ISETP.NE.AND P0, PT, R6, RZ, PT ;  /* 0x000000ff0600720c */ /* 0x000fe20003f05270 */
[----:B-1----:R-:W-:Y:S02]  /*0170*/  UISETP.GE.U32.AND UP0, UPT, UR8, 0x2, UPT ;  /* 0x000000020800788c */ /* 0x002fe4000bf06070 */
[----:B0-----:R-:W-:-:S06]  /*0180*/  ULEA UR4, UR5, UR4, 0x18 ;  /* 0x0000000405047291 */ /* 0x001fcc000f8ec0ff */
[----:B------:R-:W-:-:S05]  /*0190*/  LEA R3, R6, UR4, 0x2 ;  /* 0x0000000406037c11 */ /* 0x000fca000f8e10ff */
[----:B------:R0:W-:Y:S01]  /*01a0*/  STS [R3], R0 ;  /* 0x0000000003007388 */ /* 0x0001e20000000800 */
[----:B------:R-:W-:Y:S06]  /*01b0*/  BAR.SYNC.DEFER_BLOCKING 0x0 ;  /* 0x0000000000007b1d */ /* 0x000fec0000010000 */
[----:B------:R-:W-:Y:S05]  /*01c0*/  BRA.U !UP0, `(.L_x_57) ;  /* 0x0000000108307547 */ /* 0x000fea000b800000 */
[----:B0-----:R-:W-:-:S07]  /*01d0*/  MOV R0, UR8 ;  /* 0x0000000800007c02 */ /* 0x001fce0008000f00 */
.L_x_58:
[----:B------:R-:W-:-:S04]  /*01e0*/  SHF.R.U32.HI R7, RZ, 0x1, R0 ;  /* 0x00000001ff077819 */ /* 0x000fc80000011600 */
[----:B------:R-:W-:-:S13]  /*01f0*/  ISETP.GE.U32.AND P1, PT, R6, R7, PT ;  /* 0x000000070600720c */ /* 0x000fda0003f26070 */
[----:B------:R-:W-:Y:S01]  /*0200*/  @!P1 IMAD R2, R7, 0x4, R3 ;  /* 0x0000000407029824 */ /* 0x000fe200078e0203 */
[----:B------:R-:W-:Y:S05]  /*0210*/  @!P1 LDS R5, [R3] ;  /* 0x0000000003059984 */ /* 0x000fea0000000800 */
[----:B------:R-:W0:Y:S02]  /*0220*/  @!P1 LDS R2, [R2] ;  /* 0x0000000002029984 */ /* 0x000e240000000800 */
[----:B0-----:R-:W-:-:S05]  /*0230*/  @!P1 FADD R4, R2, R5 ;  /* 0x0000000502049221 */ /* 0x001fca0000000000 */
[----:B------:R1:W-:Y:S01]  /*0240*/  @!P1 STS [R3], R4 ;  /* 0x0000000403009388 */ /* 0x0003e20000000800 */
[----:B------:R-:W-:Y:S01]  /*0250*/  BAR.SYNC.DEFER_BLOCKING 0x0 ;  /* 0x0000000000007b1d */ /* 0x000fe20000010000 */
[----:B------:R-:W-:Y:S02]  /*0260*/  ISETP.GT.U32.AND P1, PT, R0, 0x3, PT ;  /* 0x000000030000780c */ /* 0x000fe40003f24070 */
[----:B------:R-:W-:-:S11]  /*0270*/  MOV R0, R7 ;  /* 0x0000000700007202 */ /* 0x000fd60000000f00 */
[----:B-1----:R-:W-:Y:S05]  /*0280*/  @P1 BRA `(.L_x_58) ;  /* 0xfffffffc00d41947 */ /* 0x002fea000383ffff */
.L_x_57:
[----:B------:R-:W-:Y:S05]  /*0290*/  @P0 EXIT ;  /* 0x000000000000094d */ /* 0x000fea0003800000 */
[----:B------:R-:W1:Y:S01]  /*02a0*/  S2UR UR5, SR_CgaCtaId ;  /* 0x00000000000579c3 */ /* 0x000e620000008800 */
[----:B------:R-:W-:-:S07]  /*02b0*/  UMOV UR4, 0x400 ;  /* 0x0000040000047882 */ /* 0x000fce0000000000 */
[----:B0-----:R-:W0:Y:S01]  /*02c0*/  LDC.64 R2, c[0x0][0x388] ;  /* 0x0000e200ff027b82 */ /* 0x001e220000000a00 */
[----:B-1----:R-:W-:-:S09]  /*02d0*/  ULEA UR4, UR5, UR4, 0x18 ;  /* 0x0000000405047291 */ /* 0x002fd2000f8ec0ff */
[----:B------:R-:W0:Y:S04]  /*02e0*/  LDS R5, [UR4] ;  /* 0x00000004ff057984 */ /* 0x000e280008000800 */
[----:B0-----:R-:W-:Y:S01]  /*02f0*/  STG.E desc[UR6][R2.64], R5 ;  /* 0x0000000502007986 */ /* 0x001fe2000c101906 */
[----:B------:R-:W-:Y:S05]  /*0300*/  EXIT ;  /* 0x000000000000794d */ /* 0x000fea0003800000 */
.L_x_59:
        /* <DEDUP_REMOVED lines=15> */
.L_x_78:


//--------------------- .text._Z16block_sum_kernelPKfS0_Pfi --------------------------
	.section	.text._Z16block_sum_kernelPKfS0_Pfi,"ax",@progbits
	.align	128
        .global         _Z16block_sum_kernelPKfS0_Pfi
        .type           _Z16block_sum_kernelPKfS0_Pfi,@function
        .size           _Z16block_sum_kernelPKfS0_Pfi,(.L_x_79 - _Z16block_sum_kernelPKfS0_Pfi)
        .other          _Z16block_sum_kernelPKfS0_Pfi,@"STO_CUDA_ENTRY STV_DEFAULT"
_Z16block_sum_kernelPKfS0_Pfi:
.text._Z16block_sum_kernelPKfS0_Pfi:
[----:B------:R-:W-:Y:S01]  /*0000*/  LDC R1, c[0x0][0x37c] ;  /* 0x0000df00ff017b82 */ /* 0x000fe20000000800 */
[----:B------:R-:W0:Y:S01]  /*0010*/  S2R R0, SR_CTAID.X ;  /* 0x0000000000007919 */ /* 0x000e220000002500 */
[----:B------:R-:W0:Y:S01]  /*0020*/  LDCU UR8, c[0x0][0x360] ;  /* 0x00006c00ff0877ac */ /* 0x000e220008000800 */
[----:B------:R-:W0:Y:S01]  /*0030*/  S2R R11, SR_TID.X ;  /* 0x00000000000b7919 */ /* 0x000e220000002100 */
[----:B------:R-:W1:Y:S01]  /*0040*/  LDCU UR4, c[0x0][0x398] ;  /* 0x00007300ff0477ac */ /* 0x000e620008000800 */
[----:B------:R-:W2:Y:S01]  /*0050*/  LDCU.64 UR6, c[0x0][0x358] ;  /* 0x00006b00ff0677ac */ /* 0x000ea20008000a00 */
[----:B0-----:R-:W-:-:S05]  /*0060*/  IMAD R7, R0, UR8, R11 ;  /* 0x0000000800077c24 */ /* 0x001fca000f8e020b */
[----:B-1----:R-:W-:-:S13]  /*0070*/  ISETP.GE.AND P1, PT, R7, UR4, PT ;  /* 0x0000000407007c0c */ /* 0x002fda000bf26270 */
[----:B------:R-:W0:Y:S08]  /*0080*/  @!P1 LDC.64 R4, c[0x0][0x380] ;  /* 0x0000e000ff049b82 */ /* 0x000e300000000a00 */
[----:B------:R-:W1:Y:S01]  /*0090*/  @!P1 LDC.64 R2, c[0x0][0x388] ;  /* 0x0000e200ff029b82 */ /* 0x000e620000000a00 */
[----:B0-----:R-:W-:-:S06]  /*00a0*/  @!P1 IMAD.WIDE R4, R7, 0x4, R4 ;  /* 0x0000000407049825 */ /* 0x001fcc00078e0204 */
[----:B--2---:R-:W2:Y:S04]  /*00b0*/  @!P1 LDG.E R5, desc[UR6][R4.64] ;  /* 0x0000000604059981 */ /* 0x004ea8000c1e1900 */
[----:B-1----:R0:W2:Y:S01]  /*00c0*/  @!P1 LDG.E R2, desc[UR6][R2.64] ;  /* 0x0000000602029981 */ /* 0x0020a2000c1e1900 */
[----:B------:R-:W-:Y:S02]  /*00d0*/  @!P1 MOV R7, 0x3bbb989d ;  /* 0x3bbb989d00079802 */ /* 0x000fe40000000f00 */
[----:B------:R-:W-:Y:S01]  /*00e0*/  @!P1 MOV R8, 0x437c0000 ;  /* 0x437c000000089802 */ /* 0x000fe20000000f00 */
[----:B------:R-:W1:Y:S01]  /*00f0*/  S2UR UR5, SR_CgaCtaId ;  /* 0x00000000000579c3 */ /* 0x000e620000008800 */
[----:B------:R-:W-:Y:S01]  /*0100*/  UMOV UR4, 0x400 ;  /* 0x0000040000047882 */ /* 0x000fe20000000000 */
[----:B0-----:R-:W-:Y:S01]  /*0110*/  HFMA2 R3, -RZ, RZ, 0, 0 ;  /* 0x00000000ff037431 */ /* 0x001fe200000001ff */
[----:B-1----:R-:W-:-:S06]  /*0120*/  ULEA UR4, UR5, UR4, 0x18 ;  /* 0x0000000405047291 */ /* 0x002fcc000f8ec0ff */
[----:B------:R-:W-:Y:S01]  /*0130*/  LEA R4, R11, UR4, 0x2 ;  /* 0x000000040b047c11 */ /* 0x000fe2000f8e10ff */
[----:B--2---:R-:W-:-:S04]  /*0140*/  @!P1 FADD R6, -R2, R5 ;  /* 0x0000000502069221 */ /* 0x004fc80000000100 */
[----:B------:R-:W-:-:S04]  /*0150*/  @!P1 FFMA.SAT R7, R6, R7, 0.5 ;  /* 0x3f00000006079423 */ /* 0x000fc80000002007 */
[----:B------:R-:W-:-:S04]  /*0160*/  @!P1 FFMA.RM R7, R7, R8, 12582913 ;  /* 0x4b40000107079423 */ /* 0x000fc80000004008 */
[----:B------:R-:W-:-:S04]  /*0170*/  @!P1 FADD R9, R7, -12583039 ;  /* 0xcb40007f07099421 */ /* 0x000fc80000000000 */
[----:B------:R-:W-:-:S04]  /*0180*/  @!P1 FFMA R9, R6, 1.4426950216293334961, -R9 ;  /* 0x3fb8aa3b06099823 */ /* 0x000fc80000000809 */
[----:B------:R-:W-:-:S04]  /*0190*/  @!P1 FFMA R9, R6, 1.925963033500011079e-08, R9 ;  /* 0x32a5706006099823 */ /* 0x000fc80000000009 */
[----:B------:R-:W0:Y:S01]  /*01a0*/  @!P1 MUFU.EX2 R6, R9 ;  /* 0x0000000900069308 */ /* 0x000e220000000800 */
[----:B------:R-:W-:Y:S02]  /*01b0*/  MOV R2, UR8 ;  /* 0x0000000800027c02 */ /* 0x000fe40008000f00 */
[----:B------:R-:W-:Y:S02]  /*01c0*/  @!P1 SHF.L.U32 R7, R7, 0x17, RZ ;  /* 0x0000001707079819 */ /* 0x000fe400000006ff */
[----:B------:R-:W-:-:S03]  /*01d0*/  ISETP.GE.U32.AND P0, PT, R2, 0x2, PT ;  /* 0x000000020200780c */ /* 0x000fc60003f06070 */
[----:B0-----:R-:W-:Y:S01]  /*01e0*/  @!P1 FMUL R3, R7, R6 ;  /* 0x0000000607039220 */ /* 0x001fe20000400000 */
[----:B------:R-:W-:-:S04]  /*01f0*/  ISETP.NE.AND P1, PT, R11, RZ, PT ;  /* 0x000000ff0b00720c */ /* 0x000fc80003f25270 */
[----:B------:R0:W-:Y:S01]  /*0200*/  STS [R4], R3 ;  /* 0x0000000304007388 */ /* 0x0001e20000000800 */
[----:B------:R-:W-:Y:S06]  /*0210*/  BAR.SYNC.DEFER_BLOCKING 0x0 ;  /* 0x0000000000007b1d */ /* 0x000fec0000010000 */
[----:B------:R-:W-:Y:S05]  /*0220*/  @!P0 BRA `(.L_x_60) ;  /* 0x00000000002c8947 */ /* 0x000fea0003800000 */
.L_x_61:
[----:B------:R-:W-:-:S04]  /*0230*/  SHF.R.U32.HI R7, RZ, 0x1, R2 ;  /* 0x00000001ff077819 */ /* 0x000fc80000011602 */
[----:B------:R-:W-:-:S13]  /*0240*/  ISETP.GE.U32.AND P0, PT, R11, R7, PT ;  /* 0x000000070b00720c */ /* 0x000fda0003f06070 */
[----:B0-----:R-:W-:Y:S01]  /*0250*/  @!P0 LEA R3, R7, R4, 0x2 ;  /* 0x0000000407038211 */ /* 0x001fe200078e10ff */
        /* <DEDUP_REMOVED lines=8> */
.L_x_60:
[----:B------:R-:W-:Y:S05]  /*02e0*/  @P1 EXIT ;  /* 0x000000000000194d */ /* 0x000fea0003800000 */
[----:B------:R-:W1:Y:S01]  /*02f0*/  S2UR UR5, SR_CgaCtaId ;  /* 0x00000000000579c3 */ /* 0x000e620000008800 */
[----:B------:R-:W-:-:S07]  /*0300*/  UMOV UR4, 0x400 ;  /* 0x0000040000047882 */ /* 0x000fce0000000000 */
[----:B0-----:R-:W0:Y:S01]  /*0310*/  LDC.64 R2, c[0x0][0x390] ;  /* 0x0000e400ff027b82 */ /* 0x001e220000000a00 */
[----:B-1----:R-:W-:Y:S01]  /*0320*/  ULEA UR4, UR5, UR4, 0x18 ;  /* 0x0000000405047291 */ /* 0x002fe2000f8ec0ff */
[----:B0-----:R-:W-:-:S08]  /*0330*/  IMAD.WIDE.U32 R2, R0, 0x4, R2 ;  /* 0x0000000400027825 */ /* 0x001fd000078e0002 */
[----:B------:R-:W0:Y:S04]  /*0340*/  LDS R5, [UR4] ;  /* 0x00000004ff057984 */ /* 0x000e280008000800 */
[----:B0-----:R-:W-:Y:S01]  /*0350*/  STG.E desc[UR6][R2.64], R5 ;  /* 0x0000000502007986 */ /* 0x001fe2000c101906 */
[----:B------:R-:W-:Y:S05]  /*0360*/  EXIT ;  /* 0x000000000000794d */ /* 0x000fea0003800000 */
.L_x_62:
        /* <DEDUP_REMOVED lines=9> */
.L_x_79:


//--------------------- .text._Z18reduce_bmax_kernelPKfPfi --------------------------
	.section	.text._Z18reduce_bmax_kernelPKfPfi,"ax",@progbits
	.align	128
        .global         _Z18reduce_bmax_kernelPKfPfi
        .type           _Z18reduce_bmax_kernelPKfPfi,@function
        .size           _Z18reduce_bmax_kernelPKfPfi,(.L_x_80 - _Z18reduce_bmax_kernelPKfPfi)
        .other          _Z18reduce_bmax_kernelPKfPfi,@"STO_CUDA_ENTRY STV_DEFAULT"
_Z18reduce_bmax_kernelPKfPfi:
.text._Z18reduce_bmax_kernelPKfPfi:
[----:B------:R-:W-:Y:S01]  /*0000*/  LDC R1, c[0x0][0x37c] ;  /* 0x0000df00ff017b82 */ /* 0x000fe20000000800 */
[----:B------:R-:W0:Y:S01]  /*0010*/  S2R R6, SR_TID.X ;  /* 0x0000000000067919 */ /* 0x000e220000002100 */
[----:B------:R-:W0:Y:S01]  /*0020*/  LDCU UR4, c[0x0][0x390] ;  /* 0x00007200ff0477ac */ /* 0x000e220008000800 */
[----:B------:R-:W-:Y:S01]  /*0030*/  BSSY.RECONVERGENT B0, `(.L_x_63) ;  /* 0x000000f000007945 */ /* 0x000fe20003800200 */
[----:B------:R-:W-:Y:S01]  /*0040*/  IMAD.MOV.U32 R0, RZ, RZ, -0x800000 ;  /* 0xff800000ff007424 */ /* 0x000fe200078e00ff */
[----:B------:R-:W1:Y:S01]  /*0050*/  LDCU.64 UR6, c[0x0][0x358] ;  /* 0x00006b00ff0677ac */ /* 0x000e620008000a00 */
[----:B0-----:R-:W-:-:S13]  /*0060*/  ISETP.GE.AND P0, PT, R6, UR4, PT ;  /* 0x0000000406007c0c */ /* 0x001fda000bf06270 */
[----:B-1----:R-:W-:Y:S05]  /*0070*/  @P0 BRA `(.L_x_64) ;  /* 0x0000000000280947 */ /* 0x002fea0003800000 */
[----:B------:R-:W0:Y:S01]  /*0080*/  LDC R8, c[0x0][0x360] ;  /* 0x0000d800ff087b82 */ /* 0x000e220000000800 */
[----:B------:R-:W-:Y:S02]  /*0090*/  IMAD.MOV.U32 R0, RZ, RZ, -0x800000 ;  /* 0xff800000ff007424 */ /* 0x000fe400078e00ff */
[----:B------:R-:W-:-:S05]  /*00a0*/  IMAD.MOV.U32 R7, RZ, RZ, R6 ;  /* 0x000000ffff077224 */ /* 0x000fca00078e0006 */
[----:B------:R-:W1:Y:S02]  /*00b0*/  LDC.64 R4, c[0x0][0x380] ;  /* 0x0000e000ff047b82 */ /* 0x000e640000000a00 */
.L_x_65:
[----:B-1----:R-:W-:-:S06]  /*00c0*/  IMAD.WIDE R2, R7, 0x4, R4 ;  /* 0x0000000407027825 */ /* 0x002fcc00078e0204 */
[----:B------:R-:W2:Y:S01]  /*00d0*/  LDG.E R3, desc[UR6][R2.64] ;  /* 0x0000000602037981 */ /* 0x000ea2000c1e1900 */
[----:B0-----:R-:W-:-:S05]  /*00e0*/  IMAD.IADD R7, R8, 0x1, R7 ;  /* 0x0000000108077824 */ /* 0x001fca00078e0207 */
[----:B------:R-:W-:Y:S02]  /*00f0*/  ISETP.GE.AND P0, PT, R7, UR4, PT ;  /* 0x0000000407007c0c */ /* 0x000fe4000bf06270 */
[----:B--2---:R-:W-:-:S11]  /*0100*/  FMNMX R0, R3, R0, !PT ;  /* 0x0000000003007209 */ /* 0x004fd60007800000 */
[----:B------:R-:W-:Y:S05]  /*0110*/  @!P0 BRA `(.L_x_65) ;  /* 0xfffffffc00e88947 */ /* 0x000fea000383ffff */
.L_x_64:
[----:B------:R-:W-:Y:S05]  /*0120*/  BSYNC.RECONVERGENT B0 ;  /* 0x0000000000007941 */ /* 0x000fea0003800200 */
.L_x_63:
        /* <DEDUP_REMOVED lines=10> */
[----:B0-----:R-:W-:-:S07]  /*01d0*/  IMAD.U32 R0, RZ, RZ, UR8 ;  /* 0x00000008ff007e24 */ /* 0x001fce000f8e00ff */
.L_x_67:
[----:B------:R-:W-:-:S04]  /*01e0*/  SHF.R.U32.HI R7, RZ, 0x1, R0 ;  /* 0x00000001ff077819 */ /* 0x000fc80000011600 */
[----:B------:R-:W-:-:S13]  /*01f0*/  ISETP.GE.U32.AND P1, PT, R6, R7, PT ;  /* 0x000000070600720c */ /* 0x000fda0003f26070 */
[----:B------:R-:W-:Y:S01]  /*0200*/  @!P1 IMAD R4, R7, 0x4, R3 ;  /* 0x0000000407049824 */ /* 0x000fe200078e0203 */
[----:B------:R-:W-:Y:S04]  /*0210*/  @!P1 LDS R2, [R3] ;  /* 0x0000000003029984 */ /* 0x000fe80000000800 */
[----:B------:R-:W0:Y:S02]  /*0220*/  @!P1 LDS R5, [R4] ;  /* 0x0000000004059984 */ /* 0x000e240000000800 */
[----:B0-----:R-:W-:-:S05]  /*0230*/  @!P1 FMNMX R2, R2, R5, !PT ;  /* 0x0000000502029209 */ /* 0x001fca0007800000 */
[----:B------:R1:W-:Y:S01]  /*0240*/  @!P1 STS [R3], R2 ;  /* 0x0000000203009388 */ /* 0x0003e20000000800 */
[----:B------:R-:W-:Y:S01]  /*0250*/  BAR.SYNC.DEFER_BLOCKING 0x0 ;  /* 0x0000000000007b1d */ /* 0x000fe20000010000 */
[----:B------:R-:W-:Y:S01]  /*0260*/  ISETP.GT.U32.AND P1, PT, R0, 0x3, PT ;  /* 0x000000030000780c */ /* 0x000fe20003f24070 */
[----:B------:R-:W-:-:S12]  /*0270*/  IMAD.MOV.U32 R0, RZ, RZ, R7 ;  /* 0x000000ffff007224 */ /* 0x000fd800078e0007 */
[----:B-1----:R-:W-:Y:S05]  /*0280*/  @P1 BRA `(.L_x_67) ;  /* 0xfffffffc00d41947 */ /* 0x002fea000383ffff */
.L_x_66:
        /* <DEDUP_REMOVED lines=8> */
.L_x_68:
        /* <DEDUP_REMOVED lines=15> */
.L_x_80:


//--------------------- .text._Z16block_max_kernelPKfPfi --------------------------
	.section	.text._Z16block_max_kernelPKfPfi,"ax",@progbits
	.align	128
        .global         _Z16block_max_kernelPKfPfi
        .type           _Z16block_max_kernelPKfPfi,@function
        .size           _Z16block_max_kernelPKfPfi,(.L_x_81 - _Z16block_max_kernelPKfPfi)
        .other          _Z16block_max_kernelPKfPfi,@"STO_CUDA_ENTRY STV_DEFAULT"
_Z16block_max_kernelPKfPfi:
.text._Z16block_max_kernelPKfPfi:
[----:B------:R-:W-:Y:S01]  /*0000*/  LDC R1, c[0x0][0x37c] ;  /* 0x0000df00ff017b82 */ /* 0x000fe20000000800 */
[----:B------:R-:W0:Y:S01]  /*0010*/  S2R R7, SR_CTAID.X ;  /* 0x0000000000077919 */ /* 0x000e220000002500 */
[----:B------:R-:W0:Y:S01]  /*0020*/  LDCU UR8, c[0x0][0x360] ;  /* 0x00006c00ff0877ac */ /* 0x000e220008000800 */
[----:B------:R-:W-:Y:S01]  /*0030*/  IMAD.MOV.U32 R4, RZ, RZ, -0x800000 ;  /* 0xff800000ff047424 */ /* 0x000fe200078e00ff */
[----:B------:R-:W0:Y:S01]  /*0040*/  S2R R6, SR_TID.X ;  /* 0x0000000000067919 */ /* 0x000e220000002100 */
[----:B------:R-:W1:Y:S01]  /*0050*/  LDCU UR4, c[0x0][0x390] ;  /* 0x00007200ff0477ac */ /* 0x000e620008000800 */
[----:B------:R-:W2:Y:S01]  /*0060*/  LDCU.64 UR6, c[0x0][0x358] ;  /* 0x00006b00ff0677ac */ /* 0x000ea20008000a00 */
[----:B0-----:R-:W-:-:S05]  /*0070*/  IMAD R5, R7, UR8, R6 ;  /* 0x0000000807057c24 */ /* 0x001fca000f8e0206 */
[----:B-1----:R-:W-:-:S13]  /*0080*/  ISETP.GE.AND P0, PT, R5, UR4, PT ;  /* 0x0000000405007c0c */ /* 0x002fda000bf06270 */
[----:B------:R-:W0:Y:S02]  /*0090*/  @!P0 LDC.64 R2, c[0x0][0x380] ;  /* 0x0000e000ff028b82 */ /* 0x000e240000000a00 */
[----:B0-----:R-:W-:-:S05]  /*00a0*/  @!P0 IMAD.WIDE R2, R5, 0x4, R2 ;  /* 0x0000000405028825 */ /* 0x001fca00078e0202 */
[----:B--2---:R-:W2:Y:S01]  /*00b0*/  @!P0 LDG.E R4, desc[UR6][R2.64] ;  /* 0x0000000602048981 */ /* 0x004ea2000c1e1900 */
[----:B------:R-:W0:Y:S01]  /*00c0*/  S2UR UR5, SR_CgaCtaId ;  /* 0x00000000000579c3 */ /* 0x000e220000008800 */
[----:B------:R-:W-:Y:S01]  /*00d0*/  IMAD.U32 R0, RZ, RZ, UR8 ;  /* 0x00000008ff007e24 */ /* 0x000fe2000f8e00ff */
[----:B------:R-:W-:Y:S01]  /*00e0*/  UMOV UR4, 0x400 ;  /* 0x0000040000047882 */ /* 0x000fe20000000000 */
[----:B------:R-:W-:-:S03]  /*00f0*/  ISETP.NE.AND P0, PT, R6, RZ, PT ;  /* 0x000000ff0600720c */ /* 0x000fc60003f05270 */
[----:B------:R-:W-:Y:S01]  /*0100*/  ISETP.GE.U32.AND P1, PT, R0, 0x2, PT ;  /* 0x000000020000780c */ /* 0x000fe20003f26070 */
[----:B0-----:R-:W-:-:S06]  /*0110*/  ULEA UR4, UR5, UR4, 0x18 ;  /* 0x0000000405047291 */ /* 0x001fcc000f8ec0ff */
[----:B------:R-:W-:-:S05]  /*0120*/  LEA R5, R6, UR4, 0x2 ;  /* 0x0000000406057c11 */ /* 0x000fca000f8e10ff */
[----:B--2---:R0:W-:Y:S01]  /*0130*/  STS [R5], R4 ;  /* 0x0000000405007388 */ /* 0x0041e20000000800 */
[----:B------:R-:W-:Y:S06]  /*0140*/  BAR.SYNC.DEFER_BLOCKING 0x0 ;  /* 0x0000000000007b1d */ /* 0x000fec0000010000 */
[----:B------:R-:W-:Y:S05]  /*0150*/  @!P1 BRA `(.L_x_69) ;  /* 0x00000000002c9947 */ /* 0x000fea0003800000 */
.L_x_70:
[----:B------:R-:W-:-:S04]  /*0160*/  SHF.R.U32.HI R8, RZ, 0x1, R0 ;  /* 0x00000001ff087819 */ /* 0x000fc80000011600 */
[----:B------:R-:W-:-:S13]  /*0170*/  ISETP.GE.U32.AND P1, PT, R6, R8, PT ;  /* 0x000000080600720c */ /* 0x000fda0003f26070 */
[----:B------:R-:W-:Y:S01]  /*0180*/  @!P1 IMAD R2, R8, 0x4, R5 ;  /* 0x0000000408029824 */ /* 0x000fe200078e0205 */
[----:B------:R-:W-:Y:S05]  /*0190*/  @!P1 LDS R3, [R5] ;  /* 0x0000000005039984 */ /* 0x000fea0000000800 */
[----:B------:R-:W0:Y:S02]  /*01a0*/  @!P1 LDS R2, [R2] ;  /* 0x0000000002029984 */ /* 0x000e240000000800 */
[----:B0-----:R-:W-:-:S05]  /*01b0*/  @!P1 FMNMX R4, R2, R3, !PT ;  /* 0x0000000302049209 */ /* 0x001fca0007800000 */
[----:B------:R1:W-:Y:S01]  /*01c0*/  @!P1 STS [R5], R4 ;  /* 0x0000000405009388 */ /* 0x0003e20000000800 */
[----:B------:R-:W-:Y:S01]  /*01d0*/  BAR.SYNC.DEFER_BLOCKING 0x0 ;  /* 0x0000000000007b1d */ /* 0x000fe20000010000 */
[----:B------:R-:W-:Y:S01]  /*01e0*/  ISETP.GT.U32.AND P1, PT, R0, 0x3, PT ;  /* 0x000000030000780c */ /* 0x000fe20003f24070 */
[----:B------:R-:W-:-:S12]  /*01f0*/  IMAD.MOV.U32 R0, RZ, RZ, R8 ;  /* 0x000000ffff007224 */ /* 0x000fd800078e0008 */
[----:B-1----:R-:W-:Y:S05]  /*0200*/  @P1 BRA `(.L_x_70) ;  /* 0xfffffffc00d41947 */ /* 0x002fea000383ffff */
.L_x_69:
[----:B------:R-:W-:Y:S05]  /*0210*/  @P0 EXIT ;  /* 0x000000000000094d */ /* 0x000fea0003800000 */
[----:B------:R-:W1:Y:S01]  /*0220*/  S2UR UR5, SR_CgaCtaId ;  /* 0x00000000000579c3 */ /* 0x000e620000008800 */
[----:B------:R-:W-:-:S07]  /*0230*/  UMOV UR4, 0x400 ;  /* 0x0000040000047882 */ /* 0x000fce0000000000 */
[----:B------:R-:W2:Y:S01]  /*0240*/  LDC.64 R2, c[0x0][0x388] ;  /* 0x0000e200ff027b82 */ /* 0x000ea20000000a00 */
[----:B-1----:R-:W-:Y:S01]  /*0250*/  ULEA UR4, UR5, UR4, 0x18 ;  /* 0x0000000405047291 */ /* 0x002fe2000f8ec0ff */
[----:B--2---:R-:W-:-:S08]  /*0260*/  IMAD.WIDE.U32 R2, R7, 0x4, R2 ;  /* 0x0000000407027825 */ /* 0x004fd000078e0002 */
[----:B0-----:R-:W0:Y:S04]  /*0270*/  LDS R5, [UR4] ;  /* 0x00000004ff057984 */ /* 0x001e280008000800 */
[----:B0-----:R-:W-:Y:S01]  /*0280*/  STG.E desc[UR6][R2.64], R5 ;  /* 0x0000000502007986 */ /* 0x001fe2000c101906 */
[----:B------:R-:W-:Y:S05]  /*0290*/  EXIT ;  /* 0x000000000000794d */ /* 0x000fea0003800000 */
.L_x_71:
        /* <DEDUP_REMOVED lines=14> */
.L_x_81:


//--------------------- .nv.shared._Z20softmax_apply_kernelPKfPfiS0_S0_ --------------------------
	.section	.nv.shared._Z20softmax_apply_kernelPKfPfiS0_S0_,"aw",@nobits
	.sectionflags	@""
	.align	16
	.zero		1024


//--------------------- .nv.shared.reserved.0     --------------------------
	.section	.nv.shared.reserved.0,"aw",@nobits
	.weak		__nv_reservedSMEM_offset_0_alias
	.size		__nv_reservedSMEM_offset_0_alias, 0, 64
	.other		__nv_reservedSMEM_offset_0_alias,@"STO_CUDA_RESERVED_SHARED STV_DEFAULT"
__nv_reservedSMEM_offset_0_alias:
	.zero		0
	.zero		64


//--------------------- .nv.shared._Z20global_reduce_kernelPKfS0_PfS1_i --------------------------
	.section	.nv.shared._Z20global_reduce_kernelPKfS0_PfS1_i,"aw",@nobits
	.sectionflags	@""
	.align	16
.nv.shared._Z20global_reduce_kernelPKfS0_PfS1_i:
	.zero		1280


//--------------------- .nv.shared._Z20online_reduce_kernelPKfPfS1_i --------------------------
	.section	.nv.shared._Z20online_reduce_kernelPKfPfS1_i,"aw",@nobits
	.sectionflags	@""
	.align	16
.nv.shared._Z20online_reduce_kernelPKfPfS1_i:
	.zero		1280


//--------------------- .nv.shared._Z14softmax_kernelPKfPfiS0_S0_ --------------------------
	.section	.nv.shared._Z14softmax_kernelPKfPfiS0_S0_,"aw",@nobits
	.sectionflags	@""
	.align	16
.nv.shared._Z14softmax_kernelPKfPfiS0_S0_:
	.zero		2048


//--------------------- .nv.shared._Z18reduce_bsum_kernelPKfPfi --------------------------
	.section	.nv.shared._Z18reduce_bsum_kernelPKfPfi,"aw",@nobits
	.sectionflags	@""
	.align	16
	.zero		1024


//--------------------- .nv.shared._Z16block_sum_kernelPKfS0_Pfi --------------------------
	.section	.nv.shared._Z16block_sum_kernelPKfS0_Pfi,"aw",@nobits
	.sectionflags	@""
	.align	16
.nv.shared._Z16block_sum_kernelPKfS0_Pfi:
	.zero		2048


//--------------------- .nv.shared._Z18reduce_bmax_kernelPKfPfi --------------------------
	.section	.nv.shared._Z18reduce_bmax_kernelPKfPfi,"aw",@nobits
	.sectionflags	@""
	.align	16
	.zero		1024


//--------------------- .nv.shared._Z16block_max_kernelPKfPfi --------------------------
	.section	.nv.shared._Z16block_max_kernelPKfPfi,"aw",@nobits
	.sectionflags	@""
	.align	16
.nv.shared._Z16block_max_kernelPKfPfi:
	.zero		2048


//--------------------- .nv.constant0._Z20softmax_apply_kernelPKfPfiS0_S0_ --------------------------
	.section	.nv.constant0._Z20softmax_apply_kernelPKfPfiS0_S0_,"a",@progbits
	.sectionflags	@""
	.align	4
.nv.constant0._Z20softmax_apply_kernelPKfPfiS0_S0_:
	.zero		936


//--------------------- .nv.constant0._Z20global_reduce_kernelPKfS0_PfS1_i --------------------------
	.section	.nv.constant0._Z20global_reduce_kernelPKfS0_PfS1_i,"a",@progbits
	.sectionflags	@""
	.align	4
.nv.constant0._Z20global_reduce_kernelPKfS0_PfS1_i:
	.zero		932


//--------------------- .nv.constant0._Z20online_reduce_kernelPKfPfS1_i --------------------------
	.section	.nv.constant0._Z20online_reduce_kernelPKfPfS1_i,"a",@progbits
	.sectionflags	@""
	.align	4
.nv.constant0._Z20online_reduce_kernelPKfPfS1_i:
	.zero		924


//--------------------- .nv.constant0._Z14softmax_kernelPKfPfiS0_S0_ --------------------------
	.section	.nv.constant0._Z14softmax_kernelPKfPfiS0_S0_,"a",@progbits
	.sectionflags	@""
	.align	4
.nv.constant0._Z14softmax_kernelPKfPfiS0_S0_:
	.zero		936


//--------------------- .nv.constant0._Z18reduce_bsum_kernelPKfPfi --------------------------
	.section	.nv.constant0._Z18reduce_bsum_kernelPKfPfi,"a",@progbits
	.sectionflags	@""
	.align	4
.nv.constant0._Z18reduce_bsum_kernelPKfPfi:
	.zero		916


//--------------------- .nv.constant0._Z16block_sum_kernelPKfS0_Pfi --------------------------
	.section	.nv.constant0._Z16block_sum_kernelPKfS0_Pfi,"a",@progbits
	.sectionflags	@""
	.align	4
.nv.constant0._Z16block_sum_kernelPKfS0_Pfi:
	.zero		924


//--------------------- .nv.constant0._Z18reduce_bmax_kernelPKfPfi --------------------------
	.section	.nv.constant0._Z18reduce_bmax_kernelPKfPfi,"a",@progbits
	.sectionflags	@""
	.align	4
.nv.constant0._Z18reduce_bmax_kernelPKfPfi:
	.zero		916


//--------------------- .nv.constant0._Z16block_max_kernelPKfPfi --------------------------
	.section	.nv.constant0._Z16block_max_kernelPKfPfi,"a",@progbits
	.sectionflags	@""
	.align	4
.nv.constant0._Z16block_max_kernelPKfPfi:
	.zero		916


//--------------------- SYMBOLS --------------------------

	.type		.nv.reservedSmem.offset0,@object
	.size		.nv.reservedSmem.offset0,0x4
	.type		.nv.reservedSmem.cap,@object
	.size		.nv.reservedSmem.cap,0x4
